// auto-generated by cutlass_sweep.gemm — config: {"arch": "sm_90", "cluster_m": 4, "cluster_n": 2, "dtype": "tf32", "dtype_b": "tf32", "layout": "nt", "stages": 0, "tile_k": 64, "tile_m": 64, "tile_n": 128}
#include "cutlass/cutlass.h"
#include "cutlass/gemm/collective/collective_builder.hpp"
#include "cutlass/gemm/device/gemm_universal_adapter.h"
#include "cutlass/gemm/kernel/gemm_universal.hpp"
#include "cutlass/epilogue/collective/collective_builder.hpp"

using ElemA = cutlass::tfloat32_t;
using ElemB = cutlass::tfloat32_t;
using ElemCD = cutlass::tfloat32_t;
using Acc  = float;
using TileShape    = cute::Shape<cute::_64, cute::_128, cute::_64>;
using ClusterShape = cute::Shape<cute::_4, cute::_2, cute::_1>;

using CollectiveEpilogue = typename cutlass::epilogue::collective::CollectiveBuilder<
    cutlass::arch::Sm90, cutlass::arch::OpClassTensorOp,
    TileShape, ClusterShape,
    cutlass::epilogue::collective::EpilogueTileAuto,
    Acc, Acc,
    ElemCD, cutlass::layout::RowMajor, 128 / cutlass::sizeof_bits<ElemCD>::value,
    ElemCD, cutlass::layout::RowMajor, 128 / cutlass::sizeof_bits<ElemCD>::value,
    cutlass::epilogue::collective::EpilogueScheduleAuto
  >::CollectiveOp;

using CollectiveMainloop = typename cutlass::gemm::collective::CollectiveBuilder<
    cutlass::arch::Sm90, cutlass::arch::OpClassTensorOp,
    ElemA, cutlass::layout::RowMajor, 128 / cutlass::sizeof_bits<ElemA>::value,
    ElemB, cutlass::layout::ColumnMajor, 128 / cutlass::sizeof_bits<ElemB>::value,
    Acc,
    TileShape, ClusterShape,
    cutlass::gemm::collective::StageCountAutoCarveout<static_cast<int>(sizeof(typename CollectiveEpilogue::SharedStorage))>,
    cutlass::gemm::collective::KernelScheduleAuto
  >::CollectiveOp;

using GemmKernel = cutlass::gemm::kernel::GemmUniversal<
    cute::Shape<int,int,int,int>,
    CollectiveMainloop,
    CollectiveEpilogue
>;
using Gemm = cutlass::gemm::device::GemmUniversalAdapter<GemmKernel>;

// Force the device kernel symbol into the cubin without needing a host main.
auto* _anchor = &cutlass::device_kernel<GemmKernel>;


// ===== COMPILED SASS (sm_90a) =====

	.target	sm_90a

	.elftype	@"ET_EXEC"


//--------------------- .note.nv.tkinfo           --------------------------
	.section	.note.nv.tkinfo,"",@"SHT_NOTE"
	.sectionflags	@"SHF_NOTE_NV_TKINFO"
	.tkinfo
        /*0018*/ 	.word	0x00000002
        /*0030*/ 	.string	""
        /*0030*/ 	.string	"ptxas"
        /*0030*/ 	.string	"Cuda compilation tools, release 13.0, V13.0.88"
        /*0030*/ 	.string	"Build cuda_13.0.r13.0/compiler.36424714_0"
        /*0030*/ 	.string	"-arch sm_90a -m 64 "



//--------------------- .note.nv.cuinfo           --------------------------
	.section	.note.nv.cuinfo,"",@"SHT_NOTE"
	.sectionflags	@"SHF_NOTE_NV_CUINFO"
        /*0018*/ 	.short	0x0002
        /*001a*/ 	.short	0x005a
        /*001c*/ 	.short	0x0082
	.zero		2


//--------------------- .nv.info                  --------------------------
	.section	.nv.info,"",@"SHT_CUDA_INFO"
	.align	4


	//----- nvinfo : EIATTR_REGCOUNT
	.align		4
        /*0000*/ 	.byte	0x04, 0x2f
        /*0002*/ 	.short	(.L_15 - .L_14)
	.align		4
.L_14:
        /*0004*/ 	.word	index@(_ZN7cutlass13device_kernelINS_4gemm6kernel13GemmUniversalIN4cute5tupleIJiiiiEEENS1_10collective13CollectiveMmaINS1_34MainloopSm90TmaGmmaWarpSpecializedILi4ENS5_IJNS4_1CILi4EEENSA_ILi2EEENSA_ILi1EEEEEENS1_32KernelTmaWarpSpecializedPingpongEEENS5_IJNSA_ILi64EEENSA_ILi128EEESH_EEENS_10tfloat32_tENS5_IJlSD_lEEESK_SL_NS4_8TiledMMAINS4_8MMA_AtomIJNS4_4SM904GMMA30MMA_64x128x8_F32TF32TF32_SS_TNILNSP_7ScaleInE1ELSR_1EEEEEENS4_6LayoutINS5_IJSD_SD_SD_EEENS5_IJNSA_ILi0EEESW_SW_EEEEENS5_IJNS4_10UnderscoreESZ_SZ_EEEEENS4_23SM90_TMA_LOAD_MULTICASTENS4_14ComposedLayoutINS4_7SwizzleILi3ELi4ELi3EEENS4_18smem_ptr_flag_bitsILi32EEENSU_INS5_IJNSA_ILi8EEENSA_ILi32EEEEEENS5_IJS19_SD_EEEEEEEvNS4_8identityES12_S1D_vS1E_EENS_8epilogue10collective6detail29Sm90TmaWarpSpecializedAdapterINS1H_15DefaultEpilogueISK_SL_SL_NS1G_6thread17LinearCombinationISK_Li1EffLNS1L_9ScaleType4KindE0ELNS_15FloatRoundStyleE2ESK_EENS1_15EpilogueDefaultEEEEEvvEEEEvNT_6ParamsE)
        /*0008*/ 	.word	0x000000a8


	//----- nvinfo : EIATTR_FRAME_SIZE
	.align		4
.L_15:
        /*000c*/ 	.byte	0x04, 0x11
        /*000e*/ 	.short	(.L_17 - .L_16)
	.align		4
.L_16:
        /*0010*/ 	.word	index@(_ZN7cutlass13device_kernelINS_4gemm6kernel13GemmUniversalIN4cute5tupleIJiiiiEEENS1_10collective13CollectiveMmaINS1_34MainloopSm90TmaGmmaWarpSpecializedILi4ENS5_IJNS4_1CILi4EEENSA_ILi2EEENSA_ILi1EEEEEENS1_32KernelTmaWarpSpecializedPingpongEEENS5_IJNSA_ILi64EEENSA_ILi128EEESH_EEENS_10tfloat32_tENS5_IJlSD_lEEESK_SL_NS4_8TiledMMAINS4_8MMA_AtomIJNS4_4SM904GMMA30MMA_64x128x8_F32TF32TF32_SS_TNILNSP_7ScaleInE1ELSR_1EEEEEENS4_6LayoutINS5_IJSD_SD_SD_EEENS5_IJNSA_ILi0EEESW_SW_EEEEENS5_IJNS4_10UnderscoreESZ_SZ_EEEEENS4_23SM90_TMA_LOAD_MULTICASTENS4_14ComposedLayoutINS4_7SwizzleILi3ELi4ELi3EEENS4_18smem_ptr_flag_bitsILi32EEENSU_INS5_IJNSA_ILi8EEENSA_ILi32EEEEEENS5_IJS19_SD_EEEEEEEvNS4_8identityES12_S1D_vS1E_EENS_8epilogue10collective6detail29Sm90TmaWarpSpecializedAdapterINS1H_15DefaultEpilogueISK_SL_SL_NS1G_6thread17LinearCombinationISK_Li1EffLNS1L_9ScaleType4KindE0ELNS_15FloatRoundStyleE2ESK_EENS1_15EpilogueDefaultEEEEEvvEEEEvNT_6ParamsE)
        /*0014*/ 	.word	0x00000000


	//----- nvinfo : EIATTR_MIN_STACK_SIZE
	.align		4
.L_17:
        /*0018*/ 	.byte	0x04, 0x12
        /*001a*/ 	.short	(.L_19 - .L_18)
	.align		4
.L_18:
        /*001c*/ 	.word	index@(_ZN7cutlass13device_kernelINS_4gemm6kernel13GemmUniversalIN4cute5tupleIJiiiiEEENS1_10collective13CollectiveMmaINS1_34MainloopSm90TmaGmmaWarpSpecializedILi4ENS5_IJNS4_1CILi4EEENSA_ILi2EEENSA_ILi1EEEEEENS1_32KernelTmaWarpSpecializedPingpongEEENS5_IJNSA_ILi64EEENSA_ILi128EEESH_EEENS_10tfloat32_tENS5_IJlSD_lEEESK_SL_NS4_8TiledMMAINS4_8MMA_AtomIJNS4_4SM904GMMA30MMA_64x128x8_F32TF32TF32_SS_TNILNSP_7ScaleInE1ELSR_1EEEEEENS4_6LayoutINS5_IJSD_SD_SD_EEENS5_IJNSA_ILi0EEESW_SW_EEEEENS5_IJNS4_10UnderscoreESZ_SZ_EEEEENS4_23SM90_TMA_LOAD_MULTICASTENS4_14ComposedLayoutINS4_7SwizzleILi3ELi4ELi3EEENS4_18smem_ptr_flag_bitsILi32EEENSU_INS5_IJNSA_ILi8EEENSA_ILi32EEEEEENS5_IJS19_SD_EEEEEEEvNS4_8identityES12_S1D_vS1E_EENS_8epilogue10collective6detail29Sm90TmaWarpSpecializedAdapterINS1H_15DefaultEpilogueISK_SL_SL_NS1G_6thread17LinearCombinationISK_Li1EffLNS1L_9ScaleType4KindE0ELNS_15FloatRoundStyleE2ESK_EENS1_15EpilogueDefaultEEEEEvvEEEEvNT_6ParamsE)
        /*0020*/ 	.word	0x00000000
.L_19:


//--------------------- .nv.compat                --------------------------
	.section	.nv.compat,"",@"SHT_CUDA_COMPAT_INFO"
	.align	4
        /*0000*/ 	.byte	0x02, 0x09, 0x01, 0x00, 0x02, 0x02, 0x04, 0x00, 0x02, 0x05, 0x05, 0x00, 0x03, 0x07, 0x01, 0x01
        /*0010*/ 	.byte	0x02, 0x03, 0x01, 0x00, 0x02, 0x06, 0x01, 0x00, 0x04, 0x0b, 0x08, 0x00, 0x00, 0x00, 0x00, 0x00
        /*0020*/ 	.byte	0x00, 0x00, 0x00, 0x00


//--------------------- .nv.info._ZN7cutlass13device_kernelINS_4gemm6kernel13GemmUniversalIN4cute5tupleIJiiiiEEENS1_10collective13CollectiveMmaINS1_34MainloopSm90TmaGmmaWarpSpecializedILi4ENS5_IJNS4_1CILi4EEENSA_ILi2EEENSA_ILi1EEEEEENS1_32KernelTmaWarpSpecializedPingpongEEENS5_IJNSA_ILi64EEENSA_ILi128EEESH_EEENS_10tfloat32_tENS5_IJlSD_lEEESK_SL_NS4_8TiledMMAINS4_8MMA_AtomIJNS4_4SM904GMMA30MMA_64x128x8_F32TF32TF32_SS_TNILNSP_7ScaleInE1ELSR_1EEEEEENS4_6LayoutINS5_IJSD_SD_SD_EEENS5_IJNSA_ILi0EEESW_SW_EEEEENS5_IJNS4_10UnderscoreESZ_SZ_EEEEENS4_23SM90_TMA_LOAD_MULTICASTENS4_14ComposedLayoutINS4_7SwizzleILi3ELi4ELi3EEENS4_18smem_ptr_flag_bitsILi32EEENSU_INS5_IJNSA_ILi8EEENSA_ILi32EEEEEENS5_IJS19_SD_EEEEEEEvNS4_8identityES12_S1D_vS1E_EENS_8epilogue10collective6detail29Sm90TmaWarpSpecializedAdapterINS1H_15DefaultEpilogueISK_SL_SL_NS1G_6thread17LinearCombinationISK_Li1EffLNS1L_9ScaleType4KindE0ELNS_15FloatRoundStyleE2ESK_EENS1_15EpilogueDefaultEEEEEvvEEEEvNT_6ParamsE --------------------------
	.section	.nv.info._ZN7cutlass13device_kernelINS_4gemm6kernel13GemmUniversalIN4cute5tupleIJiiiiEEENS1_10collective13CollectiveMmaINS1_34MainloopSm90TmaGmmaWarpSpecializedILi4ENS5_IJNS4_1CILi4EEENSA_ILi2EEENSA_ILi1EEEEEENS1_32KernelTmaWarpSpecializedPingpongEEENS5_IJNSA_ILi64EEENSA_ILi128EEESH_EEENS_10tfloat32_tENS5_IJlSD_lEEESK_SL_NS4_8TiledMMAINS4_8MMA_AtomIJNS4_4SM904GMMA30MMA_64x128x8_F32TF32TF32_SS_TNILNSP_7ScaleInE1ELSR_1EEEEEENS4_6LayoutINS5_IJSD_SD_SD_EEENS5_IJNSA_ILi0EEESW_SW_EEEEENS5_IJNS4_10UnderscoreESZ_SZ_EEEEENS4_23SM90_TMA_LOAD_MULTICASTENS4_14ComposedLayoutINS4_7SwizzleILi3ELi4ELi3EEENS4_18smem_ptr_flag_bitsILi32EEENSU_INS5_IJNSA_ILi8EEENSA_ILi32EEEEEENS5_IJS19_SD_EEEEEEEvNS4_8identityES12_S1D_vS1E_EENS_8epilogue10collective6detail29Sm90TmaWarpSpecializedAdapterINS1H_15DefaultEpilogueISK_SL_SL_NS1G_6thread17LinearCombinationISK_Li1EffLNS1L_9ScaleType4KindE0ELNS_15FloatRoundStyleE2ESK_EENS1_15EpilogueDefaultEEEEEvvEEEEvNT_6ParamsE,"",@"SHT_CUDA_INFO"
	.sectionflags	@""
	.align	4


	//----- nvinfo : EIATTR_CUDA_API_VERSION
	.align		4
        /*0000*/ 	.byte	0x04, 0x37
        /*0002*/ 	.short	(.L_21 - .L_20)
.L_20:
        /*0004*/ 	.word	0x00000082


	//----- nvinfo : EIATTR_KPARAM_INFO
	.align		4
.L_21:
        /*0008*/ 	.byte	0x04, 0x17
        /*000a*/ 	.short	(.L_23 - .L_22)
.L_22:
        /*000c*/ 	.word	0x00000000
        /*0010*/ 	.short	0x0000
        /*0012*/ 	.short	0x0070
        /*0014*/ 	.byte	0x00, 0xf0, 0x01, 0x10


	//----- nvinfo : EIATTR_SPARSE_MMA_MASK
	.align		4
.L_23:
        /*0018*/ 	.byte	0x03, 0x50
        /*001a*/ 	.short	0x0000


	//----- nvinfo : EIATTR_MAXREG_COUNT
	.align		4
        /*001c*/ 	.byte	0x03, 0x1b
        /*001e*/ 	.short	0x00a8


	//----- nvinfo : EIATTR_NUM_BARRIERS
	.align		4
        /*0020*/ 	.byte	0x02, 0x4c
        /*0022*/ 	.byte	0x01
	.zero		1


	//----- nvinfo : EIATTR_EXTERNS
	.align		4
        /*0024*/ 	.byte	0x04, 0x0f
        /*0026*/ 	.short	(.L_25 - .L_24)


	//   ....[0]....
	.align		4
.L_24:
        /*0028*/ 	.word	index@(__assertfail)


	//----- nvinfo : EIATTR_MERCURY_ISA_VERSION
	.align		4
.L_25:
        /*002c*/ 	.byte	0x03, 0x5f
        /*002e*/ 	.short	0x0101


	//----- nvinfo : EIATTR_INT_WARP_WIDE_INSTR_OFFSETS
	.align		4
        /*0030*/ 	.byte	0x04, 0x31
        /*0032*/ 	.short	(.L_27 - .L_26)


	//   ....[0]....
.L_26:
        /*0034*/ 	.word	0x00000630


	//   ....[1]....
        /*0038*/ 	.word	0x00000660


	//   ....[2]....
        /*003c*/ 	.word	0x000006a0


	//   ....[3]....
        /*0040*/ 	.word	0x00000770


	//   ....[4]....
        /*0044*/ 	.word	0x00000790


	//   ....[5]....
        /*0048*/ 	.word	0x000007a0


	//   ....[6]....
        /*004c*/ 	.word	0x000007f0


	//   ....[7]....
        /*0050*/ 	.word	0x00000840


	//   ....[8]....
        /*0054*/ 	.word	0x000025c0


	//----- nvinfo : EIATTR_COOP_GROUP_MASK_REGIDS
	.align		4
.L_27:
        /*0058*/ 	.byte	0x04, 0x29
        /*005a*/ 	.short	(.L_29 - .L_28)


	//   ....[0]....
.L_28:
        /*005c*/ 	.word	0xffffffff


	//   ....[1]....
        /*0060*/ 	.word	0xffffffff


	//   ....[2]....
        /*0064*/ 	.word	0xffffffff


	//   ....[3]....
        /*0068*/ 	.word	0xffffffff


	//   ....[4]....
        /*006c*/ 	.word	0xffffffff


	//   ....[5]....
        /*0070*/ 	.word	0xffffffff


	//   ....[6]....
        /*0074*/ 	.word	0xffffffff


	//----- nvinfo : EIATTR_COOP_GROUP_INSTR_OFFSETS
	.align		4
.L_29:
        /*0078*/ 	.byte	0x04, 0x28
        /*007a*/ 	.short	(.L_31 - .L_30)


	//   ....[0]....
.L_30:
        /*007c*/ 	.word	0x00000060


	//   ....[1]....
        /*0080*/ 	.word	0x00000080


	//   ....[2]....
        /*0084*/ 	.word	0x00000180


	//   ....[3]....
        /*0088*/ 	.word	0x000003b0


	//   ....[4]....
        /*008c*/ 	.word	0x000003f0


	//   ....[5]....
        /*0090*/ 	.word	0x000004b0


	//   ....[6]....
        /*0094*/ 	.word	0x000009a0


	//----- nvinfo : EIATTR_REG_RECONFIG
	.align		4
.L_31:
        /*0098*/ 	.byte	0x01, 0x54
	.zero		2


	//----- nvinfo : EIATTR_SYSCALL_OFFSETS
	.align		4
        /*009c*/ 	.byte	0x04, 0x46
        /*009e*/ 	.short	(.L_33 - .L_32)


	//   ....[0]....
.L_32:
        /*00a0*/ 	.word	0x000019d0


	//----- nvinfo : EIATTR_MBARRIER_INSTR_OFFSETS
	.align		4
.L_33:
        /*00a4*/ 	.byte	0x04, 0x39
        /*00a6*/ 	.short	(.L_35 - .L_34)


	//   ....[0]....
.L_34:
        /*00a8*/ 	.word	0x00000300
        /*00ac*/ 	.word	0x000000ff
        /*00b0*/ 	.word	0x00000000
        /*00b4*/ 	.short	0x0100
        /*00b6*/ 	.byte	0x07
	.zero		1


	//   ....[1]....
        /*00b8*/ 	.word	0x00000310
        /*00bc*/ 	.word	0x000000ff
        /*00c0*/ 	.word	0x00000020
        /*00c4*/ 	.short	0x0100
        /*00c6*/ 	.byte	0x07
	.zero		1


	//   ....[2]....
        /*00c8*/ 	.word	0x00000320
        /*00cc*/ 	.word	0x000000ff
        /*00d0*/ 	.word	0x00000008
        /*00d4*/ 	.short	0x0100
        /*00d6*/ 	.byte	0x07
	.zero		1


	//   ....[3]....
        /*00d8*/ 	.word	0x00000330
        /*00dc*/ 	.word	0x000000ff
        /*00e0*/ 	.word	0x00000028
        /*00e4*/ 	.short	0x0100
        /*00e6*/ 	.byte	0x07
	.zero		1


	//   ....[4]....
        /*00e8*/ 	.word	0x00000340
        /*00ec*/ 	.word	0x000000ff
        /*00f0*/ 	.word	0x00000010
        /*00f4*/ 	.short	0x0100
        /*00f6*/ 	.byte	0x07
	.zero		1


	//   ....[5]....
        /*00f8*/ 	.word	0x00000350
        /*00fc*/ 	.word	0x000000ff
        /*0100*/ 	.word	0x00000030
        /*0104*/ 	.short	0x0100
        /*0106*/ 	.byte	0x07
	.zero		1


	//   ....[6]....
        /*0108*/ 	.word	0x00000360
        /*010c*/ 	.word	0x000000ff
        /*0110*/ 	.word	0x00000018
        /*0114*/ 	.short	0x0100
        /*0116*/ 	.byte	0x07
	.zero		1


	//   ....[7]....
        /*0118*/ 	.word	0x00000370
        /*011c*/ 	.word	0x000000ff
        /*0120*/ 	.word	0x00000038
        /*0124*/ 	.short	0x0100
        /*0126*/ 	.byte	0x07
	.zero		1


	//   ....[8]....
        /*0128*/ 	.word	0x00000870
        /*012c*/ 	.word	0x000000ff
        /*0130*/ 	.word	0x00000070
        /*0134*/ 	.short	0x0100
        /*0136*/ 	.byte	0x0c
	.zero		1


	//   ....[9]....
        /*0138*/ 	.word	0x000008c0
        /*013c*/ 	.word	0x000000ff
        /*0140*/ 	.word	0x00000078
        /*0144*/ 	.short	0x0100
        /*0146*/ 	.byte	0x0c
	.zero		1


	//   ....[10]....
        /*0148*/ 	.word	0x000008f0
        /*014c*/ 	.word	0x000000ff
        /*0150*/ 	.word	0x00000050
        /*0154*/ 	.short	0x0100
        /*0156*/ 	.byte	0x0d
	.zero		1


	//   ....[11]....
        /*0158*/ 	.word	0x00000930
        /*015c*/ 	.word	0x000000ff
        /*0160*/ 	.word	0x00000058
        /*0164*/ 	.short	0x0100
        /*0166*/ 	.byte	0x0d
	.zero		1


	//   ....[12]....
        /*0168*/ 	.word	0x00000940
        /*016c*/ 	.word	0x000000ff
        /*0170*/ 	.word	0x00000060
        /*0174*/ 	.short	0x0100
        /*0176*/ 	.byte	0x0d
	.zero		1


	//   ....[13]....
        /*0178*/ 	.word	0x00000950
        /*017c*/ 	.word	0x000000ff
        /*0180*/ 	.word	0x00000068
        /*0184*/ 	.short	0x0100
        /*0186*/ 	.byte	0x0d
	.zero		1


	//   ....[14]....
        /*0188*/ 	.word	0x00001890
        /*018c*/ 	.word	0x00000061
        /*0190*/ 	.word	0xfffffff8
        /*0194*/ 	.short	0x010a
        /*0196*/ 	.byte	0x3f
	.zero		1


	//   ....[15]....
        /*0198*/ 	.word	0x00001a60
        /*019c*/ 	.word	0x00000003
        /*01a0*/ 	.word	0x00000000
        /*01a4*/ 	.short	0x010a
        /*01a6*/ 	.byte	0x3f
	.zero		1


	//   ....[16]....
        /*01a8*/ 	.word	0x00001ac0
        /*01ac*/ 	.word	0x00000003
        /*01b0*/ 	.word	0x00000000
        /*01b4*/ 	.short	0x010a
        /*01b6*/ 	.byte	0x3f
	.zero		1


	//   ....[17]....
        /*01b8*/ 	.word	0x00001fe0
        /*01bc*/ 	.word	0x000000ff
        /*01c0*/ 	.word	0x00000000
        /*01c4*/ 	.short	0x010a
        /*01c6*/ 	.byte	0x04
	.zero		1


	//   ....[18]....
        /*01c8*/ 	.word	0x00002020
        /*01cc*/ 	.word	0x000000ff
        /*01d0*/ 	.word	0x00000000
        /*01d4*/ 	.short	0x010a
        /*01d6*/ 	.byte	0x04
	.zero		1


	//   ....[19]....
        /*01d8*/ 	.word	0x00002450
        /*01dc*/ 	.word	0x00000005
        /*01e0*/ 	.word	0x00000000
        /*01e4*/ 	.short	0x0101
        /*01e6*/ 	.byte	0x3f
	.zero		1


	//   ....[20]....
        /*01e8*/ 	.word	0x00002550
        /*01ec*/ 	.word	0x00000065
        /*01f0*/ 	.word	0x00000000
        /*01f4*/ 	.short	0x0101
        /*01f6*/ 	.byte	0x32
	.zero		1


	//   ....[21]....
        /*01f8*/ 	.word	0x00002640
        /*01fc*/ 	.word	0x00000003
        /*0200*/ 	.word	0x00000000
        /*0204*/ 	.short	0x0101
        /*0206*/ 	.byte	0x3f
	.zero		1


	//   ....[22]....
        /*0208*/ 	.word	0x000026a0
        /*020c*/ 	.word	0x00000061
        /*0210*/ 	.word	0x00000008
        /*0214*/ 	.short	0x010a
        /*0216*/ 	.byte	0x3f
	.zero		1


	//   ....[23]....
        /*0218*/ 	.word	0x00006780
        /*021c*/ 	.word	0x00000062
        /*0220*/ 	.word	0x00000000
        /*0224*/ 	.short	0x0101
        /*0226*/ 	.byte	0x32
	.zero		1


	//   ....[24]....
        /*0228*/ 	.word	0x00007300
        /*022c*/ 	.word	0x00000007
        /*0230*/ 	.word	0x00000020
        /*0234*/ 	.short	0x010a
        /*0236*/ 	.byte	0x3f
	.zero		1


	//   ....[25]....
        /*0238*/ 	.word	0x000077a0
        /*023c*/ 	.word	0x00000002
        /*0240*/ 	.word	0x00000078
        /*0244*/ 	.short	0x0101
        /*0246*/ 	.byte	0x3f
	.zero		1


	//   ....[26]....
        /*0248*/ 	.word	0x00007f20
        /*024c*/ 	.word	0x00000005
        /*0250*/ 	.word	0x00000000
        /*0254*/ 	.short	0x010a
        /*0256*/ 	.byte	0x3f
	.zero		1


	//   ....[27]....
        /*0258*/ 	.word	0x00007fa0
        /*025c*/ 	.word	0x00000007
        /*0260*/ 	.word	0x00000000
        /*0264*/ 	.short	0x010a
        /*0266*/ 	.byte	0x3f
	.zero		1


	//   ....[28]....
        /*0268*/ 	.word	0x00008030
        /*026c*/ 	.word	0x00000006
        /*0270*/ 	.word	0x00000000
        /*0274*/ 	.short	0x010a
        /*0276*/ 	.byte	0x3f
	.zero		1


	//   ....[29]....
        /*0278*/ 	.word	0x000080c0
        /*027c*/ 	.word	0x00000003
        /*0280*/ 	.word	0x00000000
        /*0284*/ 	.short	0x010a
        /*0286*/ 	.byte	0x3f
	.zero		1


	//   ....[30]....
        /*0288*/ 	.word	0x00008120
        /*028c*/ 	.word	0x00000061
        /*0290*/ 	.word	0xfffffff8
        /*0294*/ 	.short	0x010a
        /*0296*/ 	.byte	0x3f
	.zero		1


	//   ....[31]....
        /*0298*/ 	.word	0x00008170
        /*029c*/ 	.word	0x00000003
        /*02a0*/ 	.word	0x00000000
        /*02a4*/ 	.short	0x010a
        /*02a6*/ 	.byte	0x3f
	.zero		1


	//   ....[32]....
        /*02a8*/ 	.word	0x000081d0
        /*02ac*/ 	.word	0x00000005
        /*02b0*/ 	.word	0x00000000
        /*02b4*/ 	.short	0x010a
        /*02b6*/ 	.byte	0x3f
	.zero		1


	//   ....[33]....
        /*02b8*/ 	.word	0x00008220
        /*02bc*/ 	.word	0x00000061
        /*02c0*/ 	.word	0x00000008
        /*02c4*/ 	.short	0x010a
        /*02c6*/ 	.byte	0x3f
	.zero		1


	//   ....[34]....
        /*02c8*/ 	.word	0x000082f0
        /*02cc*/ 	.word	0x00000007
        /*02d0*/ 	.word	0x00000020
        /*02d4*/ 	.short	0x010a
        /*02d6*/ 	.byte	0x3f
	.zero		1


	//   ....[35]....
        /*02d8*/ 	.word	0x000083c0
        /*02dc*/ 	.word	0x00000005
        /*02e0*/ 	.word	0x00000000
        /*02e4*/ 	.short	0x010a
        /*02e6*/ 	.byte	0x3f
	.zero		1


	//   ....[36]....
        /*02e8*/ 	.word	0x00008410
        /*02ec*/ 	.word	0x00000007
        /*02f0*/ 	.word	0x00000000
        /*02f4*/ 	.short	0x010a
        /*02f6*/ 	.byte	0x3f
	.zero		1


	//   ....[37]....
        /*02f8*/ 	.word	0x00008460
        /*02fc*/ 	.word	0x00000006
        /*0300*/ 	.word	0x00000000
        /*0304*/ 	.short	0x010a
        /*0306*/ 	.byte	0x3f
	.zero		1


	//----- nvinfo : EIATTR_NUM_MBARRIERS
	.align		4
.L_35:
        /*0308*/ 	.byte	0x03, 0x38
        /*030a*/ 	.short	0x000e


	//----- nvinfo : EIATTR_EXIT_INSTR_OFFSETS
	.align		4
        /*030c*/ 	.byte	0x04, 0x1c
        /*030e*/ 	.short	(.L_37 - .L_36)


	//   ....[0]....
.L_36:
        /*0310*/ 	.word	0x000014b0


	//   ....[1]....
        /*0314*/ 	.word	0x00001510


	//   ....[2]....
        /*0318*/ 	.word	0x00006ec0


	//   ....[3]....
        /*031c*/ 	.word	0x00006ef0


	//   ....[4]....
        /*0320*/ 	.word	0x00008110


	//----- nvinfo : EIATTR_MAX_THREADS
	.align		4
.L_37:
        /*0324*/ 	.byte	0x04, 0x05
        /*0326*/ 	.short	(.L_39 - .L_38)
.L_38:
        /*0328*/ 	.word	0x00000180
        /*032c*/ 	.word	0x00000001
        /*0330*/ 	.word	0x00000001


	//----- nvinfo : EIATTR_CRS_STACK_SIZE
	.align		4
.L_39:
        /*0334*/ 	.byte	0x04, 0x1e
        /*0336*/ 	.short	(.L_41 - .L_40)
.L_40:
        /*0338*/ 	.word	0x00000000


	//----- nvinfo : EIATTR_CBANK_PARAM_SIZE
	.align		4
.L_41:
        /*033c*/ 	.byte	0x03, 0x19
        /*033e*/ 	.short	0x0470


	//----- nvinfo : EIATTR_PARAM_CBANK
	.align		4
        /*0340*/ 	.byte	0x04, 0x0a
        /*0342*/ 	.short	(.L_43 - .L_42)
	.align		4
.L_42:
        /*0344*/ 	.word	index@(.nv.constant0._ZN7cutlass13device_kernelINS_4gemm6kernel13GemmUniversalIN4cute5tupleIJiiiiEEENS1_10collective13CollectiveMmaINS1_34MainloopSm90TmaGmmaWarpSpecializedILi4ENS5_IJNS4_1CILi4EEENSA_ILi2EEENSA_ILi1EEEEEENS1_32KernelTmaWarpSpecializedPingpongEEENS5_IJNSA_ILi64EEENSA_ILi128EEESH_EEENS_10tfloat32_tENS5_IJlSD_lEEESK_SL_NS4_8TiledMMAINS4_8MMA_AtomIJNS4_4SM904GMMA30MMA_64x128x8_F32TF32TF32_SS_TNILNSP_7ScaleInE1ELSR_1EEEEEENS4_6LayoutINS5_IJSD_SD_SD_EEENS5_IJNSA_ILi0EEESW_SW_EEEEENS5_IJNS4_10UnderscoreESZ_SZ_EEEEENS4_23SM90_TMA_LOAD_MULTICASTENS4_14ComposedLayoutINS4_7SwizzleILi3ELi4ELi3EEENS4_18smem_ptr_flag_bitsILi32EEENSU_INS5_IJNSA_ILi8EEENSA_ILi32EEEEEENS5_IJS19_SD_EEEEEEEvNS4_8identityES12_S1D_vS1E_EENS_8epilogue10collective6detail29Sm90TmaWarpSpecializedAdapterINS1H_15DefaultEpilogueISK_SL_SL_NS1G_6thread17LinearCombinationISK_Li1EffLNS1L_9ScaleType4KindE0ELNS_15FloatRoundStyleE2ESK_EENS1_15EpilogueDefaultEEEEEvvEEEEvNT_6ParamsE)
        /*0348*/ 	.short	0x0210
        /*034a*/ 	.short	0x0470


	//----- nvinfo : EIATTR_SW_WAR
	.align		4
.L_43:
        /*034c*/ 	.byte	0x04, 0x36
        /*034e*/ 	.short	(.L_45 - .L_44)
.L_44:
        /*0350*/ 	.word	0x00000008
.L_45:


//--------------------- .nv.callgraph             --------------------------
	.section	.nv.callgraph,"",@"SHT_CUDA_CALLGRAPH"
	.align	4
	.sectionentsize	8
	.align		4
        /*0000*/ 	.word	0x00000000
	.align		4
        /*0004*/ 	.word	0xffffffff
	.align		4
        /*0008*/ 	.word	index@(_ZN7cutlass13device_kernelINS_4gemm6kernel13GemmUniversalIN4cute5tupleIJiiiiEEENS1_10collective13CollectiveMmaINS1_34MainloopSm90TmaGmmaWarpSpecializedILi4ENS5_IJNS4_1CILi4EEENSA_ILi2EEENSA_ILi1EEEEEENS1_32KernelTmaWarpSpecializedPingpongEEENS5_IJNSA_ILi64EEENSA_ILi128EEESH_EEENS_10tfloat32_tENS5_IJlSD_lEEESK_SL_NS4_8TiledMMAINS4_8MMA_AtomIJNS4_4SM904GMMA30MMA_64x128x8_F32TF32TF32_SS_TNILNSP_7ScaleInE1ELSR_1EEEEEENS4_6LayoutINS5_IJSD_SD_SD_EEENS5_IJNSA_ILi0EEESW_SW_EEEEENS5_IJNS4_10UnderscoreESZ_SZ_EEEEENS4_23SM90_TMA_LOAD_MULTICASTENS4_14ComposedLayoutINS4_7SwizzleILi3ELi4ELi3EEENS4_18smem_ptr_flag_bitsILi32EEENSU_INS5_IJNSA_ILi8EEENSA_ILi32EEEEEENS5_IJS19_SD_EEEEEEEvNS4_8identityES12_S1D_vS1E_EENS_8epilogue10collective6detail29Sm90TmaWarpSpecializedAdapterINS1H_15DefaultEpilogueISK_SL_SL_NS1G_6thread17LinearCombinationISK_Li1EffLNS1L_9ScaleType4KindE0ELNS_15FloatRoundStyleE2ESK_EENS1_15EpilogueDefaultEEEEEvvEEEEvNT_6ParamsE)
	.align		4
        /*000c*/ 	.word	index@(__assertfail)
	.align		4
        /*0010*/ 	.word	0x00000000
	.align		4
        /*0014*/ 	.word	0xfffffffe
	.align		4
        /*0018*/ 	.word	0x00000000
	.align		4
        /*001c*/ 	.word	0xfffffffd
	.align		4
        /*0020*/ 	.word	0x00000000
	.align		4
        /*0024*/ 	.word	0xfffffffc


//--------------------- .nv.constant4             --------------------------
	.section	.nv.constant4,"a",@progbits
	.align	8
	.align		8
.nv.constant4:
        /*0000*/ 	.dword	__assertfail
	.align		8
        /*0008*/ 	.dword	__unnamed_1
	.align		8
        /*0010*/ 	.dword	_ZN40_INTERNAL_5dabf398_4_k_cu_cab48db6_289274cuda3std3__45__cpo5beginE
	.align		8
        /*0018*/ 	.dword	_ZN40_INTERNAL_5dabf398_4_k_cu_cab48db6_289274cuda3std3__45__cpo3endE
	.align		8
        /*0020*/ 	.dword	_ZN40_INTERNAL_5dabf398_4_k_cu_cab48db6_289274cuda3std3__45__cpo6cbeginE
	.align		8
        /*0028*/ 	.dword	_ZN40_INTERNAL_5dabf398_4_k_cu_cab48db6_289274cuda3std3__45__cpo4cendE
	.align		8
        /*0030*/ 	.dword	_ZN40_INTERNAL_5dabf398_4_k_cu_cab48db6_289274cuda3std3__442_GLOBAL__N__5dabf398_4_k_cu_cab48db6_289276ignoreE
	.align		8
        /*0038*/ 	.dword	_ZN40_INTERNAL_5dabf398_4_k_cu_cab48db6_289274cuda3std3__419piecewise_constructE
	.align		8
        /*0040*/ 	.dword	_ZN40_INTERNAL_5dabf398_4_k_cu_cab48db6_289274cuda3std3__48in_placeE
	.align		8
        /*0048*/ 	.dword	_ZN40_INTERNAL_5dabf398_4_k_cu_cab48db6_289274cuda3std6ranges3__45__cpo4swapE
	.align		8
        /*0050*/ 	.dword	_ZN40_INTERNAL_5dabf398_4_k_cu_cab48db6_289274cuda3std6ranges3__45__cpo9iter_moveE
	.align		8
        /*0058*/ 	.dword	_ZN40_INTERNAL_5dabf398_4_k_cu_cab48db6_289274cute7productE
	.align		8
        /*0060*/ 	.dword	_ZN40_INTERNAL_5dabf398_4_k_cu_cab48db6_289274cute1_E
	.align		8
        /*0068*/ 	.dword	$str$22
	.align		8
        /*0070*/ 	.dword	$str$23


//--------------------- .text._ZN7cutlass13device_kernelINS_4gemm6kernel13GemmUniversalIN4cute5tupleIJiiiiEEENS1_10collective13CollectiveMmaINS1_34MainloopSm90TmaGmmaWarpSpecializedILi4ENS5_IJNS4_1CILi4EEENSA_ILi2EEENSA_ILi1EEEEEENS1_32KernelTmaWarpSpecializedPingpongEEENS5_IJNSA_ILi64EEENSA_ILi128EEESH_EEENS_10tfloat32_tENS5_IJlSD_lEEESK_SL_NS4_8TiledMMAINS4_8MMA_AtomIJNS4_4SM904GMMA30MMA_64x128x8_F32TF32TF32_SS_TNILNSP_7ScaleInE1ELSR_1EEEEEENS4_6LayoutINS5_IJSD_SD_SD_EEENS5_IJNSA_ILi0EEESW_SW_EEEEENS5_IJNS4_10UnderscoreESZ_SZ_EEEEENS4_23SM90_TMA_LOAD_MULTICASTENS4_14ComposedLayoutINS4_7SwizzleILi3ELi4ELi3EEENS4_18smem_ptr_flag_bitsILi32EEENSU_INS5_IJNSA_ILi8EEENSA_ILi32EEEEEENS5_IJS19_SD_EEEEEEEvNS4_8identityES12_S1D_vS1E_EENS_8epilogue10collective6detail29Sm90TmaWarpSpecializedAdapterINS1H_15DefaultEpilogueISK_SL_SL_NS1G_6thread17LinearCombinationISK_Li1EffLNS1L_9ScaleType4KindE0ELNS_15FloatRoundStyleE2ESK_EENS1_15EpilogueDefaultEEEEEvvEEEEvNT_6ParamsE --------------------------
	.section	.text._ZN7cutlass13device_kernelINS_4gemm6kernel13GemmUniversalIN4cute5tupleIJiiiiEEENS1_10collective13CollectiveMmaINS1_34MainloopSm90TmaGmmaWarpSpecializedILi4ENS5_IJNS4_1CILi4EEENSA_ILi2EEENSA_ILi1EEEEEENS1_32KernelTmaWarpSpecializedPingpongEEENS5_IJNSA_ILi64EEENSA_ILi128EEESH_EEENS_10tfloat32_tENS5_IJlSD_lEEESK_SL_NS4_8TiledMMAINS4_8MMA_AtomIJNS4_4SM904GMMA30MMA_64x128x8_F32TF32TF32_SS_TNILNSP_7ScaleInE1ELSR_1EEEEEENS4_6LayoutINS5_IJSD_SD_SD_EEENS5_IJNSA_ILi0EEESW_SW_EEEEENS5_IJNS4_10UnderscoreESZ_SZ_EEEEENS4_23SM90_TMA_LOAD_MULTICASTENS4_14ComposedLayoutINS4_7SwizzleILi3ELi4ELi3EEENS4_18smem_ptr_flag_bitsILi32EEENSU_INS5_IJNSA_ILi8EEENSA_ILi32EEEEEENS5_IJS19_SD_EEEEEEEvNS4_8identityES12_S1D_vS1E_EENS_8epilogue10collective6detail29Sm90TmaWarpSpecializedAdapterINS1H_15DefaultEpilogueISK_SL_SL_NS1G_6thread17LinearCombinationISK_Li1EffLNS1L_9ScaleType4KindE0ELNS_15FloatRoundStyleE2ESK_EENS1_15EpilogueDefaultEEEEEvvEEEEvNT_6ParamsE,"ax",@progbits
	.align	128
.text._ZN7cutlass13device_kernelINS_4gemm6kernel13GemmUniversalIN4cute5tupleIJiiiiEEENS1_10collective13CollectiveMmaINS1_34MainloopSm90TmaGmmaWarpSpecializedILi4ENS5_IJNS4_1CILi4EEENSA_ILi2EEENSA_ILi1EEEEEENS1_32KernelTmaWarpSpecializedPingpongEEENS5_IJNSA_ILi64EEENSA_ILi128EEESH_EEENS_10tfloat32_tENS5_IJlSD_lEEESK_SL_NS4_8TiledMMAINS4_8MMA_AtomIJNS4_4SM904GMMA30MMA_64x128x8_F32TF32TF32_SS_TNILNSP_7ScaleInE1ELSR_1EEEEEENS4_6LayoutINS5_IJSD_SD_SD_EEENS5_IJNSA_ILi0EEESW_SW_EEEEENS5_IJNS4_10UnderscoreESZ_SZ_EEEEENS4_23SM90_TMA_LOAD_MULTICASTENS4_14ComposedLayoutINS4_7SwizzleILi3ELi4ELi3EEENS4_18smem_ptr_flag_bitsILi32EEENSU_INS5_IJNSA_ILi8EEENSA_ILi32EEEEEENS5_IJS19_SD_EEEEEEEvNS4_8identityES12_S1D_vS1E_EENS_8epilogue10collective6detail29Sm90TmaWarpSpecializedAdapterINS1H_15DefaultEpilogueISK_SL_SL_NS1G_6thread17LinearCombinationISK_Li1EffLNS1L_9ScaleType4KindE0ELNS_15FloatRoundStyleE2ESK_EENS1_15EpilogueDefaultEEEEEvvEEEEvNT_6ParamsE:
        .type           _ZN7cutlass13device_kernelINS_4gemm6kernel13GemmUniversalIN4cute5tupleIJiiiiEEENS1_10collective13CollectiveMmaINS1_34MainloopSm90TmaGmmaWarpSpecializedILi4ENS5_IJNS4_1CILi4EEENSA_ILi2EEENSA_ILi1EEEEEENS1_32KernelTmaWarpSpecializedPingpongEEENS5_IJNSA_ILi64EEENSA_ILi128EEESH_EEENS_10tfloat32_tENS5_IJlSD_lEEESK_SL_NS4_8TiledMMAINS4_8MMA_AtomIJNS4_4SM904GMMA30MMA_64x128x8_F32TF32TF32_SS_TNILNSP_7ScaleInE1ELSR_1EEEEEENS4_6LayoutINS5_IJSD_SD_SD_EEENS5_IJNSA_ILi0EEESW_SW_EEEEENS5_IJNS4_10UnderscoreESZ_SZ_EEEEENS4_23SM90_TMA_LOAD_MULTICASTENS4_14ComposedLayoutINS4_7SwizzleILi3ELi4ELi3EEENS4_18smem_ptr_flag_bitsILi32EEENSU_INS5_IJNSA_ILi8EEENSA_ILi32EEEEEENS5_IJS19_SD_EEEEEEEvNS4_8identityES12_S1D_vS1E_EENS_8epilogue10collective6detail29Sm90TmaWarpSpecializedAdapterINS1H_15DefaultEpilogueISK_SL_SL_NS1G_6thread17LinearCombinationISK_Li1EffLNS1L_9ScaleType4KindE0ELNS_15FloatRoundStyleE2ESK_EENS1_15EpilogueDefaultEEEEEvvEEEEvNT_6ParamsE,@function
        .size           _ZN7cutlass13device_kernelINS_4gemm6kernel13GemmUniversalIN4cute5tupleIJiiiiEEENS1_10collective13CollectiveMmaINS1_34MainloopSm90TmaGmmaWarpSpecializedILi4ENS5_IJNS4_1CILi4EEENSA_ILi2EEENSA_ILi1EEEEEENS1_32KernelTmaWarpSpecializedPingpongEEENS5_IJNSA_ILi64EEENSA_ILi128EEESH_EEENS_10tfloat32_tENS5_IJlSD_lEEESK_SL_NS4_8TiledMMAINS4_8MMA_AtomIJNS4_4SM904GMMA30MMA_64x128x8_F32TF32TF32_SS_TNILNSP_7ScaleInE1ELSR_1EEEEEENS4_6LayoutINS5_IJSD_SD_SD_EEENS5_IJNSA_ILi0EEESW_SW_EEEEENS5_IJNS4_10UnderscoreESZ_SZ_EEEEENS4_23SM90_TMA_LOAD_MULTICASTENS4_14ComposedLayoutINS4_7SwizzleILi3ELi4ELi3EEENS4_18smem_ptr_flag_bitsILi32EEENSU_INS5_IJNSA_ILi8EEENSA_ILi32EEEEEENS5_IJS19_SD_EEEEEEEvNS4_8identityES12_S1D_vS1E_EENS_8epilogue10collective6detail29Sm90TmaWarpSpecializedAdapterINS1H_15DefaultEpilogueISK_SL_SL_NS1G_6thread17LinearCombinationISK_Li1EffLNS1L_9ScaleType4KindE0ELNS_15FloatRoundStyleE2ESK_EENS1_15EpilogueDefaultEEEEEvvEEEEvNT_6ParamsE,(.L_x_200 - _ZN7cutlass13device_kernelINS_4gemm6kernel13GemmUniversalIN4cute5tupleIJiiiiEEENS1_10collective13CollectiveMmaINS1_34MainloopSm90TmaGmmaWarpSpecializedILi4ENS5_IJNS4_1CILi4EEENSA_ILi2EEENSA_ILi1EEEEEENS1_32KernelTmaWarpSpecializedPingpongEEENS5_IJNSA_ILi64EEENSA_ILi128EEESH_EEENS_10tfloat32_tENS5_IJlSD_lEEESK_SL_NS4_8TiledMMAINS4_8MMA_AtomIJNS4_4SM904GMMA30MMA_64x128x8_F32TF32TF32_SS_TNILNSP_7ScaleInE1ELSR_1EEEEEENS4_6LayoutINS5_IJSD_SD_SD_EEENS5_IJNSA_ILi0EEESW_SW_EEEEENS5_IJNS4_10UnderscoreESZ_SZ_EEEEENS4_23SM90_TMA_LOAD_MULTICASTENS4_14ComposedLayoutINS4_7SwizzleILi3ELi4ELi3EEENS4_18smem_ptr_flag_bitsILi32EEENSU_INS5_IJNSA_ILi8EEENSA_ILi32EEEEEENS5_IJS19_SD_EEEEEEEvNS4_8identityES12_S1D_vS1E_EENS_8epilogue10collective6detail29Sm90TmaWarpSpecializedAdapterINS1H_15DefaultEpilogueISK_SL_SL_NS1G_6thread17LinearCombinationISK_Li1EffLNS1L_9ScaleType4KindE0ELNS_15FloatRoundStyleE2ESK_EENS1_15EpilogueDefaultEEEEEvvEEEEvNT_6ParamsE)
        .other          _ZN7cutlass13device_kernelINS_4gemm6kernel13GemmUniversalIN4cute5tupleIJiiiiEEENS1_10collective13CollectiveMmaINS1_34MainloopSm90TmaGmmaWarpSpecializedILi4ENS5_IJNS4_1CILi4EEENSA_ILi2EEENSA_ILi1EEEEEENS1_32KernelTmaWarpSpecializedPingpongEEENS5_IJNSA_ILi64EEENSA_ILi128EEESH_EEENS_10tfloat32_tENS5_IJlSD_lEEESK_SL_NS4_8TiledMMAINS4_8MMA_AtomIJNS4_4SM904GMMA30MMA_64x128x8_F32TF32TF32_SS_TNILNSP_7ScaleInE1ELSR_1EEEEEENS4_6LayoutINS5_IJSD_SD_SD_EEENS5_IJNSA_ILi0EEESW_SW_EEEEENS5_IJNS4_10UnderscoreESZ_SZ_EEEEENS4_23SM90_TMA_LOAD_MULTICASTENS4_14ComposedLayoutINS4_7SwizzleILi3ELi4ELi3EEENS4_18smem_ptr_flag_bitsILi32EEENSU_INS5_IJNSA_ILi8EEENSA_ILi32EEEEEENS5_IJS19_SD_EEEEEEEvNS4_8identityES12_S1D_vS1E_EENS_8epilogue10collective6detail29Sm90TmaWarpSpecializedAdapterINS1H_15DefaultEpilogueISK_SL_SL_NS1G_6thread17LinearCombinationISK_Li1EffLNS1L_9ScaleType4KindE0ELNS_15FloatRoundStyleE2ESK_EENS1_15EpilogueDefaultEEEEEvvEEEEvNT_6ParamsE,@"STO_CUDA_ENTRY STV_DEFAULT"
_ZN7cutlass13device_kernelINS_4gemm6kernel13GemmUniversalIN4cute5tupleIJiiiiEEENS1_10collective13CollectiveMmaINS1_34MainloopSm90TmaGmmaWarpSpecializedILi4ENS5_IJNS4_1CILi4EEENSA_ILi2EEENSA_ILi1EEEEEENS1_32KernelTmaWarpSpecializedPingpongEEENS5_IJNSA_ILi64EEENSA_ILi128EEESH_EEENS_10tfloat32_tENS5_IJlSD_lEEESK_SL_NS4_8TiledMMAINS4_8MMA_AtomIJNS4_4SM904GMMA30MMA_64x128x8_F32TF32TF32_SS_TNILNSP_7ScaleInE1ELSR_1EEEEEENS4_6LayoutINS5_IJSD_SD_SD_EEENS5_IJNSA_ILi0EEESW_SW_EEEEENS5_IJNS4_10UnderscoreESZ_SZ_EEEEENS4_23SM90_TMA_LOAD_MULTICASTENS4_14ComposedLayoutINS4_7SwizzleILi3ELi4ELi3EEENS4_18smem_ptr_flag_bitsILi32EEENSU_INS5_IJNSA_ILi8EEENSA_ILi32EEEEEENS5_IJS19_SD_EEEEEEEvNS4_8identityES12_S1D_vS1E_EENS_8epilogue10collective6detail29Sm90TmaWarpSpecializedAdapterINS1H_15DefaultEpilogueISK_SL_SL_NS1G_6thread17LinearCombinationISK_Li1EffLNS1L_9ScaleType4KindE0ELNS_15FloatRoundStyleE2ESK_EENS1_15EpilogueDefaultEEEEEvvEEEEvNT_6ParamsE:
[----:B------:R-:W0:Y:S01]  /*0000*/  LDC R1, c[0x0][0x28] ;  /* 0x00000a00ff017b82 */ /* 0x000e220000000800 */
[----:B------:R-:W1:Y:S01]  /*0010*/  S2R R0, SR_TID.X ;  /* 0x0000000000007919 */ /* 0x000e620000002100 */
[----:B------:R-:W-:Y:S01]  /*0020*/  ELECT P0, URZ, PT ;  /* 0x00000000003f782f */ /* 0x000fe20003800000 */
[----:B------:R-:W-:Y:S01]  /*0030*/  BSSY B0, `(.L_x_0) ;  /* 0x0000014000007945 */ /* 0x000fe20003800000 */
[--C-:B-1----:R-:W-:Y:S02]  /*0040*/  SHF.R.U32.HI R2, RZ, 0x5, R0.reuse ;  /* 0x00000005ff027819 */ /* 0x102fe40000011600 */
[----:B------:R-:W-:-:S03]  /*0050*/  SHF.R.U32.HI R4, RZ, 0x7, R0 ;  /* 0x00000007ff047819 */ /* 0x000fc60000011600 */
[----:B------:R-:W1:Y:S02]  /*0060*/  SHFL.IDX PT, R3, R2, RZ, 0x1f ;  /* 0x00001fff02037589 */ /* 0x000e6400000e0000 */
[----:B-1----:R-:W-:Y:S02]  /*0070*/  R2UR UR6, R3 ;  /* 0x00000000030672ca */ /* 0x002fe400000e0000 */
[----:B------:R1:W2:Y:S11]  /*0080*/  SHFL.IDX PT, R3, R4, RZ, 0x1f ;  /* 0x00001fff04037589 */ /* 0x0002b600000e0000 */
[----:B------:R-:W-:-:S02]  /*0090*/  USHF.R.S32.HI UR4, URZ, 0x1f, UR6 ;  /* 0x0000001f3f047899 */ /* 0x000fc40008011406 */
[----:B------:R-:W-:Y:S02]  /*00a0*/  ISETP.NE.OR P0, PT, RZ, UR6, !P0 ;  /* 0x00000006ff007c0c */ /* 0x000fe4000c705670 */
[----:B------:R-:W-:-:S04]  /*00b0*/  ULEA.HI UR4, UR4, UR6, URZ, 0x2 ;  /* 0x0000000604047291 */ /* 0x000fc8000f8f103f */
[----:B------:R-:W-:-:S04]  /*00c0*/  ULOP3.LUT UR4, UR4, 0xfffffffc, URZ, 0xc0, !UPT ;  /* 0xfffffffc04047892 */ /* 0x000fc8000f8ec03f */
[----:B------:R-:W-:-:S03]  /*00d0*/  UIADD3 UR6, UR6, -UR4, URZ ;  /* 0x8000000406067290 */ /* 0x000fc6000fffe03f */
[----:B012---:R-:W-:Y:S09]  /*00e0*/  @P0 BRA `(.L_x_1) ;  /* 0x0000000000200947 */ /* 0x007ff20003800000 */
[----:B------:R-:W-:Y:S02]  /*00f0*/  ULDC.64 UR4, c[0x0][0x198] ;  /* 0x0000660000047ab9 */ /* 0x000fe40000000a00 */
[----:B------:R-:W-:Y:S02]  /*0100*/  UIADD3 UR8, UP0, UR4, 0xf0, URZ ;  /* 0x000000f004087890 */ /* 0x000fe4000ff1e03f */
[----:B------:R-:W-:Y:S02]  /*0110*/  UIADD3 UR4, UP1, UR4, 0x1f0, URZ ;  /* 0x000001f004047890 */ /* 0x000fe4000ff3e03f */
[----:B------:R-:W-:Y:S02]  /*0120*/  UIADD3.X UR9, URZ, UR5, URZ, UP0, !UPT ;  /* 0x000000053f097290 */ /* 0x000fe400087fe43f */
[----:B------:R-:W-:-:S07]  /*0130*/  UIADD3.X UR5, URZ, UR5, URZ, UP1, !UPT ;  /* 0x000000053f057290 */ /* 0x000fce0008ffe43f */
[----:B------:R0:W-:Y:S02]  /*0140*/  UTMACCTL.PF [UR8] ;  /* 0x00000000080079b9 */ /* 0x0001e40008040000 */
[----:B------:R0:W-:Y:S02]  /*0150*/  UTMACCTL.PF [UR4] ;  /* 0x00000000040079b9 */ /* 0x0001e40008040000 */
[----:B0-----:R-:W-:Y:S01]  /*0160*/  NOP ;  /* 0x0000000000007918 */ /* 0x001fe20000000000 */
.L_x_1:
[----:B------:R-:W-:Y:S05]  /*0170*/  BSYNC B0 ;  /* 0x0000000000007941 */ /* 0x000fea0003800000 */
.L_x_0:
[----:B------:R-:W0:Y:S01]  /*0180*/  SHFL.IDX PT, R5, R2, RZ, 0x1f ;  /* 0x00001fff02057589 */ /* 0x000e2200000e0000 */
[----:B------:R-:W-:Y:S01]  /*0190*/  R2UR UR19, R3 ;  /* 0x00000000031372ca */ /* 0x000fe200000e0000 */
[----:B------:R-:W-:-:S04]  /*01a0*/  UISETP.NE.AND UP0, UPT, UR6, 0x3, UPT ;  /* 0x000000030600788c */ /* 0x000fc8000bf05270 */
[----:B------:R-:W-:-:S08]  /*01b0*/  UISETP.EQ.OR UP0, UPT, UR6, URZ, !UP0 ;  /* 0x0000003f0600728c */ /* 0x000fd0000c702670 */
[----:B------:R-:W-:Y:S02]  /*01c0*/  UIADD3 UR14, UR19, -0x1, URZ ;  /* 0xffffffff130e7890 */ /* 0x000fe4000fffe03f */
[----:B------:R-:W-:Y:S02]  /*01d0*/  UISETP.EQ.AND UP0, UPT, UR19, URZ, UP0 ;  /* 0x0000003f1300728c */ /* 0x000fe40008702270 */
[----:B------:R-:W-:Y:S02]  /*01e0*/  UISETP.GE.U32.AND UP1, UPT, UR14, 0x2, UPT ;  /* 0x000000020e00788c */ /* 0x000fe4000bf26070 */
[----:B------:R-:W-:Y:S01]  /*01f0*/  USEL UR40, URZ, 0x1, !UP0 ;  /* 0x000000013f287887 */ /* 0x000fe2000c000000 */
[----:B0-----:R-:W-:-:S03]  /*0200*/  ISETP.NE.AND P0, PT, R5, RZ, PT ;  /* 0x000000ff0500720c */ /* 0x001fc60003f05270 */
[----:B------:R-:W-:-:S10]  /*0210*/  USEL UR40, UR40, 0x2, UP1 ;  /* 0x0000000228287887 */ /* 0x000fd40008800000 */
[----:B------:R-:W-:Y:S05]  /*0220*/  @P0 BRA `(.L_x_2) ;  /* 0x0000000000580947 */ /* 0x000fea0003800000 */
[----:B------:R-:W0:Y:S01]  /*0230*/  S2UR UR7, SR_CgaCtaId ;  /* 0x00000000000779c3 */ /* 0x000e220000008800 */
[----:B------:R-:W-:Y:S01]  /*0240*/  UMOV UR4, 0x400 ;  /* 0x0000040000047882 */ /* 0x000fe20000000000 */
[----:B------:R-:W-:Y:S01]  /*0250*/  UMOV UR5, 0x1 ;  /* 0x0000000100057882 */ /* 0x000fe20000000000 */
[----:B------:R-:W-:Y:S01]  /*0260*/  UMOV UR8, 0x5 ;  /* 0x0000000500087882 */ /* 0x000fe20000000000 */
[----:B------:R-:W-:Y:S01]  /*0270*/  ELECT P0, URZ, PT ;  /* 0x00000000003f782f */ /* 0x000fe20003800000 */
[----:B------:R-:W-:-:S04]  /*0280*/  UIADD3 UR8, -UR8, 0x100000, URZ ;  /* 0x0010000008087890 */ /* 0x000fc8000fffe13f */
[----:B------:R-:W-:Y:S02]  /*0290*/  USHF.L.U32 UR9, UR8, 0xb, URZ ;  /* 0x0000000b08097899 */ /* 0x000fe4000800063f */
[----:B------:R-:W-:Y:S02]  /*02a0*/  USHF.L.U32 UR8, UR8, 0x1, URZ ;  /* 0x0000000108087899 */ /* 0x000fe4000800063f */
[----:B0-----:R-:W-:Y:S02]  /*02b0*/  ULEA UR7, UR7, UR4, 0x18 ;  /* 0x0000000407077291 */ /* 0x001fe4000f8ec03f */
[----:B------:R-:W-:-:S04]  /*02c0*/  UIADD3 UR4, -UR5, 0x100000, URZ ;  /* 0x0010000005047890 */ /* 0x000fc8000fffe13f */
[----:B------:R-:W-:Y:S02]  /*02d0*/  USHF.L.U32 UR5, UR4, 0xb, URZ ;  /* 0x0000000b04057899 */ /* 0x000fe4000800063f */
[----:B------:R-:W-:Y:S01]  /*02e0*/  USHF.L.U32 UR4, UR4, 0x1, URZ ;  /* 0x0000000104047899 */ /* 0x000fe2000800063f */
[----:B------:R-:W0:Y:S11]  /*02f0*/  FENCE.VIEW.ASYNC.S ;  /* 0x00000000000073c6 */ /* 0x000e360000000000 */
[----:B0-----:R0:W1:Y:S01]  /*0300*/  SYNCS.EXCH.64 URZ, [UR7], UR4 ;  /* 0x00000004073f75b2 */ /* 0x0010620008000100 */
[----:B------:R0:W2:Y:S01]  /*0310*/  SYNCS.EXCH.64 URZ, [UR7+0x20], UR8 ;  /* 0x00002008073f75b2 */ /* 0x0000a20008000100 */
[----:B------:R0:W3:Y:S01]  /*0320*/  SYNCS.EXCH.64 URZ, [UR7+0x8], UR4 ;  /* 0x00000804073f75b2 */ /* 0x0000e20008000100 */
[----:B------:R0:W4:Y:S01]  /*0330*/  SYNCS.EXCH.64 URZ, [UR7+0x28], UR8 ;  /* 0x00002808073f75b2 */ /* 0x0001220008000100 */
[----:B------:R0:W0:Y:S01]  /*0340*/  SYNCS.EXCH.64 URZ, [UR7+0x10], UR4 ;  /* 0x00001004073f75b2 */ /* 0x0000220008000100 */
[----:B------:R0:W0:Y:S01]  /*0350*/  SYNCS.EXCH.64 URZ, [UR7+0x30], UR8 ;  /* 0x00003008073f75b2 */ /* 0x0000220008000100 */
[----:B------:R0:W0:Y:S01]  /*0360*/  SYNCS.EXCH.64 URZ, [UR7+0x18], UR4 ;  /* 0x00001804073f75b2 */ /* 0x0000220008000100 */
[----:B------:R0:W0:Y:S01]  /*0370*/  SYNCS.EXCH.64 URZ, [UR7+0x38], UR8 ;  /* 0x00003808073f75b2 */ /* 0x0000220008000100 */
[----:B------:R-:W-:Y:S01]  /*0380*/  NOP ;  /* 0x0000000000007918 */ /* 0x000fe20000000000 */
.L_x_2:
[----:B------:R-:W5:Y:S01]  /*0390*/  S2UR UR15, SR_CTAID.X ;  /* 0x00000000000f79c3 */ /* 0x000f620000002500 */
[----:B------:R-:W-:Y:S01]  /*03a0*/  SHF.R.S32.HI R3, RZ, 0x1f, R0 ;  /* 0x0000001fff037819 */ /* 0x000fe20000011400 */
[----:B------:R-:W1:Y:S01]  /*03b0*/  SHFL.IDX PT, R12, R2, RZ, 0x1f ;  /* 0x00001fff020c7589 */ /* 0x000e6200000e0000 */
[----:B0-----:R-:W-:Y:S01]  /*03c0*/  ULDC UR4, c[0x0][0x150] ;  /* 0x0000540000047ab9 */ /* 0x001fe20000000800 */
[----:B------:R-:W-:Y:S02]  /*03d0*/  ELECT P0, URZ, PT ;  /* 0x00000000003f782f */ /* 0x000fe40003800000 */
[----:B------:R-:W-:Y:S01]  /*03e0*/  LEA.HI R3, R3, R0, RZ, 0x7 ;  /* 0x0000000003037211 */ /* 0x000fe200078f38ff */
[----:B------:R0:W2:Y:S01]  /*03f0*/  SHFL.IDX PT, R9, R2, RZ, 0x1f ;  /* 0x00001fff02097589 */ /* 0x0000a200000e0000 */
[----:B------:R-:W-:Y:S01]  /*0400*/  ELECT P1, URZ, PT ;  /* 0x00000000003f782f */ /* 0x000fe20003820000 */
[----:B------:R-:W0:Y:S01]  /*0410*/  S2UR UR8, SR_CTAID.Y ;  /* 0x00000000000879c3 */ /* 0x000e220000002600 */
[----:B------:R-:W-:Y:S01]  /*0420*/  LOP3.LUT R3, R3, 0xffffff80, RZ, 0xc0, !PT ;  /* 0xffffff8003037812 */ /* 0x000fe200078ec0ff */
[----:B------:R-:W-:Y:S01]  /*0430*/  ULDC UR5, c[0x0][0x154] ;  /* 0x0000550000057ab9 */ /* 0x000fe20000000800 */
[----:B------:R-:W-:Y:S01]  /*0440*/  ULDC UR7, c[0x0][0x144] ;  /* 0x0000510000077ab9 */ /* 0x000fe20000000800 */
[----:B------:R-:W-:Y:S01]  /*0450*/  UMOV UR18, 0x80 ;  /* 0x0000008000127882 */ /* 0x000fe20000000000 */
[----:B------:R-:W-:Y:S01]  /*0460*/  NOP ;  /* 0x0000000000007918 */ /* 0x000fe20000000000 */
[----:B------:R-:W-:Y:S01]  /*0470*/  IMAD.IADD R3, R0, 0x1, -R3 ;  /* 0x0000000100037824 */ /* 0x000fe200078e0a03 */
[----:B------:R-:W-:Y:S01]  /*0480*/  NOP ;  /* 0x0000000000007918 */ /* 0x000fe20000000000 */
[----:B------:R-:W-:Y:S01]  /*0490*/  ULDC UR17, c[0x0][0x148] ;  /* 0x0000520000117ab9 */ /* 0x000fe20000000800 */
[----:B------:R-:W-:Y:S01]  /*04a0*/  IMAD.MOV.U32 R23, RZ, RZ, 0x1 ;  /* 0x00000001ff177424 */ /* 0x000fe200078e00ff */
[----:B------:R0:W0:Y:S01]  /*04b0*/  SHFL.IDX PT, R97, R4, RZ, 0x1f ;  /* 0x00001fff04617589 */ /* 0x00002200000e0000 */
[----:B------:R-:W-:-:S02]  /*04c0*/  SHF.R.S32.HI R6, RZ, 0x1f, R3 ;  /* 0x0000001fff067819 */ /* 0x000fc40000011403 */
[----:B------:R-:W-:Y:S02]  /*04d0*/  ISETP.NE.AND P2, PT, RZ, UR19, PT ;  /* 0x00000013ff007c0c */ /* 0x000fe4000bf45270 */
[----:B------:R-:W-:Y:S02]  /*04e0*/  LEA.HI R7, R6, R3, RZ, 0x3 ;  /* 0x0000000306077211 */ /* 0x000fe400078f18ff */
[----:B-----5:R-:W-:Y:S02]  /*04f0*/  I2FP.F32.U32 R10, UR15 ;  /* 0x0000000f000a7c45 */ /* 0x020fe40008201000 */
[--C-:B------:R-:W-:Y:S02]  /*0500*/  SHF.R.S32.HI R8, RZ, 0x3, R7.reuse ;  /* 0x00000003ff087819 */ /* 0x100fe40000011407 */
[----:B------:R-:W-:Y:S01]  /*0510*/  SHF.R.S32.HI R7, RZ, 0x1f, R7 ;  /* 0x0000001fff077819 */ /* 0x000fe20000011407 */
[----:B------:R-:W-:Y:S01]  /*0520*/  FMUL R11, R10, UR4 ;  /* 0x000000040a0b7c20 */ /* 0x000fe20008400000 */
[----:B------:R-:W-:-:S02]  /*0530*/  SHF.R.S32.HI R10, RZ, 0x1f, R5 ;  /* 0x0000001fff0a7819 */ /* 0x000fc40000011405 */
[----:B------:R-:W-:Y:S02]  /*0540*/  LEA.HI R7, R7, R8, RZ, 0x2 ;  /* 0x0000000807077211 */ /* 0x000fe400078f10ff */
[----:B------:R-:W-:Y:S01]  /*0550*/  LEA.HI R10, R10, R5, RZ, 0x2 ;  /* 0x000000050a0a7211 */ /* 0x000fe200078f10ff */
[----:B------:R-:W5:Y:S01]  /*0560*/  F2I.U32.TRUNC.NTZ R11, R11 ;  /* 0x0000000b000b7305 */ /* 0x000f62000020f000 */
[----:B------:R-:W-:Y:S02]  /*0570*/  LOP3.LUT R7, R7, 0xfffffffc, RZ, 0xc0, !PT ;  /* 0xfffffffc07077812 */ /* 0x000fe400078ec0ff */
[----:B------:R-:W-:Y:S02]  /*0580*/  LOP3.LUT R10, R10, 0x3ffffffc, RZ, 0xc0, !PT ;  /* 0x3ffffffc0a0a7812 */ /* 0x000fe400078ec0ff */
[----:B-1----:R-:W-:Y:S01]  /*0590*/  ISETP.NE.OR P0, PT, R12, RZ, !P0 ;  /* 0x000000ff0c00720c */ /* 0x002fe20004705670 */
[----:B------:R-:W-:Y:S01]  /*05a0*/  IMAD.IADD R7, R8, 0x1, -R7 ;  /* 0x0000000108077824 */ /* 0x000fe200078e0a07 */
[----:B0-----:R-:W-:Y:S01]  /*05b0*/  I2FP.F32.U32 R2, UR8 ;  /* 0x0000000800027c45 */ /* 0x001fe20008201000 */
[----:B------:R-:W-:Y:S01]  /*05c0*/  IMAD.IADD R10, R5, 0x1, -R10 ;  /* 0x00000001050a7824 */ /* 0x000fe200078e0a0a */
[----:B--2---:R-:W-:-:S03]  /*05d0*/  ISETP.NE.OR P1, PT, R9, RZ, !P1 ;  /* 0x000000ff0900720c */ /* 0x004fc60004f25670 */
[----:B------:R-:W-:Y:S02]  /*05e0*/  IMAD R7, R10, 0x4, R7 ;  /* 0x000000040a077824 */ /* 0x000fe400078e0207 */
[----:B------:R-:W-:Y:S01]  /*05f0*/  FMUL R5, R2, UR5 ;  /* 0x0000000502057c20 */ /* 0x000fe20008400000 */
[----:B-----5:R-:W-:Y:S01]  /*0600*/  R2UR UR4, R11 ;  /* 0x000000000b0472ca */ /* 0x020fe200000e0000 */
[C---:B------:R-:W-:Y:S01]  /*0610*/  IMAD.SHL.U32 R22, R7.reuse, 0x4, RZ ;  /* 0x0000000407167824 */ /* 0x040fe200078e00ff */
[----:B------:R-:W-:Y:S01]  /*0620*/  SHF.R.S32.HI R2, RZ, 0x1f, R7 ;  /* 0x0000001fff027819 */ /* 0x000fe20000011407 */
[----:B------:R-:W-:Y:S02]  /*0630*/  VOTEU.ALL UP0, P0 ;  /* 0x00000000003f7886 */ /* 0x000fe40000000000 */
[----:B------:R-:W0:Y:S01]  /*0640*/  F2I.U32.TRUNC.NTZ R5, R5 ;  /* 0x0000000500057305 */ /* 0x000e22000020f000 */
[----:B------:R-:W-:Y:S01]  /*0650*/  LEA.HI R2, R2, R7, RZ, 0x2 ;  /* 0x0000000702027211 */ /* 0x000fe200078f10ff */
[----:B------:R-:W-:Y:S01]  /*0660*/  VOTEU.ALL UP1, P1 ;  /* 0x00000000003f7886 */ /* 0x000fe20000820000 */
[----:B------:R-:W1:Y:S01]  /*0670*/  @!UP0 S2UR UR11, SR_CgaCtaId ;  /* 0x00000000000b89c3 */ /* 0x000e620000008800 */
[----:B------:R-:W-:Y:S01]  /*0680*/  @!UP0 UMOV UR10, 0x400 ;  /* 0x00000400000a8882 */ /* 0x000fe20000000000 */
[----:B------:R-:W-:Y:S01]  /*0690*/  LOP3.LUT R2, R2, 0xfffffffc, RZ, 0xc0, !PT ;  /* 0xfffffffc02027812 */ /* 0x000fe200078ec0ff */
[----:B------:R-:W-:Y:S01]  /*06a0*/  VOTEU.ALL UP2, P1 ;  /* 0x00000000003f7886 */ /* 0x000fe20000840000 */
[----:B------:R-:W-:Y:S01]  /*06b0*/  LOP3.LUT R22, R7, 0xc, R22, 0x78, !PT ;  /* 0x0000000c07167812 */ /* 0x000fe200078e7816 */
[----:B------:R-:W-:-:S02]  /*06c0*/  UIADD3 UR4, -UR4, URZ, URZ ;  /* 0x0000003f04047290 */ /* 0x000fc4000fffe13f */
[----:B------:R-:W-:Y:S01]  /*06d0*/  IMAD.IADD R2, R7, 0x1, -R2 ;  /* 0x0000000107027824 */ /* 0x000fe200078e0a02 */
[----:B------:R-:W2:Y:S01]  /*06e0*/  @!UP1 S2UR UR16, SR_CgaCtaId ;  /* 0x00000000001099c3 */ /* 0x000ea20000008800 */
[----:B------:R-:W-:Y:S01]  /*06f0*/  UIMAD UR7, UR7, UR4, UR15 ;  /* 0x00000004070772a4 */ /* 0x000fe2000f8e020f */
[----:B0-----:R-:W-:Y:S02]  /*0700*/  R2UR UR9, R5 ;  /* 0x00000000050972ca */ /* 0x001fe400000e0000 */
[----:B------:R-:W-:Y:S01]  /*0710*/  UMOV UR4, 0x20 ;  /* 0x0000002000047882 */ /* 0x000fe20000000000 */
[----:B------:R-:W-:Y:S01]  /*0720*/  @!UP1 UMOV UR13, 0x400 ;  /* 0x00000400000d9882 */ /* 0x000fe20000000000 */
[----:B------:R-:W-:-:S04]  /*0730*/  @!UP0 UIADD3 UR4, -UR4, 0x100000, URZ ;  /* 0x0010000004048890 */ /* 0x000fc8000fffe13f */
[----:B------:R-:W-:Y:S02]  /*0740*/  @!UP0 USHF.L.U32 UR5, UR4, 0xb, URZ ;  /* 0x0000000b04058899 */ /* 0x000fe4000800063f */
[----:B------:R-:W-:Y:S01]  /*0750*/  @!UP0 USHF.L.U32 UR4, UR4, 0x1, URZ ;  /* 0x0000000104048899 */ /* 0x000fe2000800063f */
[----:B------:R-:W-:Y:S01]  /*0760*/  ISETP.NE.AND P3, PT, R2, UR7, PT ;  /* 0x0000000702007c0c */ /* 0x000fe2000bf65270 */
[----:B------:R-:W-:Y:S01]  /*0770*/  VOTEU.ALL UP3, P1 ;  /* 0x00000000003f7886 */ /* 0x000fe20000860000 */
[----:B------:R-:W0:Y:S01]  /*0780*/  LDC R2, c[0x0][0x140] ;  /* 0x00005000ff027b82 */ /* 0x000e220000000800 */
[----:B------:R-:W-:Y:S01]  /*0790*/  VOTEU.ALL UP4, P1 ;  /* 0x00000000003f7886 */ /* 0x000fe20000880000 */
[----:B------:R-:W-:Y:S01]  /*07a0*/  VOTEU.ALL UP5, P1 ;  /* 0x00000000003f7886 */ /* 0x000fe200008a0000 */
[----:B-1----:R-:W-:Y:S02]  /*07b0*/  @!UP0 ULEA UR12, UR11, UR10, 0x18 ;  /* 0x0000000a0b0c8291 */ /* 0x002fe4000f8ec03f */
[----:B------:R-:W-:-:S04]  /*07c0*/  @!UP1 UIADD3 UR10, -UR18, 0x100000, URZ ;  /* 0x00100000120a9890 */ /* 0x000fc8000fffe13f */
[----:B------:R-:W-:Y:S02]  /*07d0*/  @!UP1 USHF.L.U32 UR11, UR10, 0xb, URZ ;  /* 0x0000000b0a0b9899 */ /* 0x000fe4000800063f */
[----:B------:R-:W-:Y:S01]  /*07e0*/  @!UP1 USHF.L.U32 UR10, UR10, 0x1, URZ ;  /* 0x000000010a0a9899 */ /* 0x000fe2000800063f */
[----:B------:R-:W-:Y:S01]  /*07f0*/  VOTEU.ALL UP0, P0 ;  /* 0x00000000003f7886 */ /* 0x000fe20000000000 */
[----:B------:R-:W-:Y:S01]  /*0800*/  @P3 SHF.R.S32.HI R5, RZ, 0x1f, R22 ;  /* 0x0000001fff053819 */ /* 0x000fe20000011416 */
[----:B------:R-:W-:Y:S02]  /*0810*/  UIADD3 UR9, -UR9, URZ, URZ ;  /* 0x0000003f09097290 */ /* 0x000fe4000fffe13f */
[----:B--2---:R-:W-:Y:S01]  /*0820*/  @!UP1 ULEA UR13, UR16, UR13, 0x18 ;  /* 0x0000000d100d9291 */ /* 0x004fe2000f8ec03f */
[----:B------:R-:W-:Y:S01]  /*0830*/  @P3 LEA.HI R5, R5, R22, RZ, 0x2 ;  /* 0x0000001605053211 */ /* 0x000fe200078f10ff */
[----:B------:R-:W-:Y:S01]  /*0840*/  VOTEU.ALL UP1, P0 ;  /* 0x00000000003f7886 */ /* 0x000fe20000020000 */
[----:B------:R-:W-:Y:S01]  /*0850*/  LOP3.LUT P0, RZ, R3, 0x7, RZ, 0xc0, !PT ;  /* 0x0000000703ff7812 */ /* 0x000fe2000780c0ff */
[----:B------:R-:W1:Y:S02]  /*0860*/  FENCE.VIEW.ASYNC.S ;  /* 0x00000000000073c6 */ /* 0x000e640000000000 */
[----:B-1----:R-:W1:Y:S01]  /*0870*/  @!UP0 SYNCS.EXCH.64 URZ, [UR12+0x70], UR4 ;  /* 0x000070040c3f85b2 */ /* 0x002e620008000100 */
[----:B------:R-:W-:-:S02]  /*0880*/  @P3 SHF.R.S32.HI R5, RZ, 0x2, R5 ;  /* 0x00000002ff053819 */ /* 0x000fc40000011405 */
[----:B------:R-:W-:Y:S02]  /*0890*/  ISETP.LT.U32.AND P0, PT, R22, 0x8, !P0 ;  /* 0x000000081600780c */ /* 0x000fe40004701070 */
[----:B0-----:R-:W-:Y:S02]  /*08a0*/  ISETP.EQ.U32.AND P1, PT, R2, 0x1, PT ;  /* 0x000000010200780c */ /* 0x001fe40003f22070 */
[----:B------:R-:W-:Y:S01]  /*08b0*/  SEL R2, RZ, 0x1, !P0 ;  /* 0x00000001ff027807 */ /* 0x000fe20004000000 */
[----:B------:R0:W2:Y:S01]  /*08c0*/  @!UP1 SYNCS.EXCH.64 URZ, [UR12+0x78], UR4 ;  /* 0x000078040c3f95b2 */ /* 0x0000a20008000100 */
[----:B------:R-:W-:Y:S01]  /*08d0*/  NOP ;  /* 0x0000000000007918 */ /* 0x000fe20000000000 */
[----:B0-----:R-:W-:Y:S01]  /*08e0*/  UIMAD UR4, UR17, UR9, UR8 ;  /* 0x00000009110472a4 */ /* 0x001fe2000f8e0208 */
[----:B------:R0:W0:Y:S05]  /*08f0*/  @!UP2 SYNCS.EXCH.64 URZ, [UR13+0x50], UR10 ;  /* 0x0000500a0d3fa5b2 */ /* 0x00002a0008000100 */
[----:B------:R-:W-:-:S04]  /*0900*/  @P3 ISETP.NE.AND P4, PT, R5, UR4, PT ;  /* 0x0000000405003c0c */ /* 0x000fc8000bf85270 */
[----:B------:R-:W-:-:S04]  /*0910*/  @P3 SEL R23, RZ, 0x1, P4 ;  /* 0x00000001ff173807 */ /* 0x000fc80002000000 */
[----:B------:R-:W-:Y:S01]  /*0920*/  LOP3.LUT R23, R23, R2, RZ, 0xc0, !PT ;  /* 0x0000000217177212 */ /* 0x000fe200078ec0ff */
[----:B------:R0:W0:Y:S01]  /*0930*/  @!UP3 SYNCS.EXCH.64 URZ, [UR13+0x58], UR10 ;  /* 0x0000580a0d3fb5b2 */ /* 0x0000220008000100 */
[----:B------:R0:W0:Y:S01]  /*0940*/  @!UP4 SYNCS.EXCH.64 URZ, [UR13+0x60], UR10 ;  /* 0x0000600a0d3fc5b2 */ /* 0x0000220008000100 */
[----:B------:R0:W0:Y:S01]  /*0950*/  @!UP5 SYNCS.EXCH.64 URZ, [UR13+0x68], UR10 ;  /* 0x0000680a0d3fd5b2 */ /* 0x0000220008000100 */
[----:B------:R-:W-:Y:S01]  /*0960*/  NOP ;  /* 0x0000000000007918 */ /* 0x000fe20000000000 */
[----:B-1----:R-:W-:Y:S05]  /*0970*/  @!P1 BRA `(.L_x_3) ;  /* 0x0000000000089947 */ /* 0x002fea0003800000 */
[----:B0-234-:R-:W-:Y:S01]  /*0980*/  UCGABAR_ARV ;  /* 0x00000000000079c7 */ /* 0x01dfe20008000000 */
[----:B------:R-:W-:Y:S05]  /*0990*/  BRA `(.L_x_4) ;  /* 0x0000000000047947 */ /* 0x000fea0003800000 */
.L_x_3:
[----:B0-234-:R-:W-:Y:S01]  /*09a0*/  NOP ;  /* 0x0000000000007918 */ /* 0x01dfe20000000000 */
.L_x_4:
[----:B------:R-:W-:Y:S01]  /*09b0*/  ULDC.64 UR4, c[0x0][0x598] ;  /* 0x0001660000047ab9 */ /* 0x000fe20000000a00 */
[----:B------:R-:W-:Y:S01]  /*09c0*/  ULDC.64 UR54, c[0x0][0x208] ;  /* 0x0000820000367ab9 */ /* 0x000fe20000000a00 */
[----:B------:R-:W-:-:S04]  /*09d0*/  ISETP.NE.U32.AND P0, PT, RZ, UR4, PT ;  /* 0x00000004ff007c0c */ /* 0x000fc8000bf05070 */
[----:B------:R-:W-:-:S13]  /*09e0*/  ISETP.NE.AND.EX P0, PT, RZ, UR5, PT, P0 ;  /* 0x00000005ff007c0c */ /* 0x000fda000bf05300 */
[----:B------:R-:W-:Y:S05]  /*09f0*/  @!P0 BRA `(.L_x_5) ;  /* 0x00000000001c8947 */ /* 0x000fea0003800000 */
[----:B------:R-:W0:Y:S02]  /*0a00*/  LDC.64 R4, c[0x0][0x598] ;  /* 0x00016600ff047b82 */ /* 0x000e240000000a00 */
[----:B0-----:R-:W2:Y:S02]  /*0a10*/  LDG.E.64 R4, desc[UR54][R4.64] ;  /* 0x0000003604047981 */ /* 0x001ea4000c1e1b00 */
[----:B--2---:R-:W-:-:S04]  /*0a20*/  ISETP.NE.U32.AND P0, PT, R4, RZ, PT ;  /* 0x000000ff0400720c */ /* 0x004fc80003f05070 */
[----:B------:R-:W-:-:S13]  /*0a30*/  ISETP.NE.AND.EX P0, PT, R5, RZ, PT, P0 ;  /* 0x000000ff0500720c */ /* 0x000fda0003f05300 */
[----:B------:R-:W-:Y:S05]  /*0a40*/  @!P0 BRA `(.L_x_5) ;  /* 0x0000000000088947 */ /* 0x000fea0003800000 */
[----:B------:R0:W5:Y:S01]  /*0a50*/  LD.E R88, desc[UR54][R4.64] ;  /* 0x0000003604587980 */ /* 0x000162000c101900 */
[----:B------:R-:W-:Y:S05]  /*0a60*/  BRA `(.L_x_6) ;  /* 0x0000000000247947 */ /* 0x000fea0003800000 */
.L_x_5:
[----:B------:R-:W-:Y:S02]  /*0a70*/  ULDC.64 UR4, c[0x0][0x588] ;  /* 0x0001620000047ab9 */ /* 0x000fe40000000a00 */
[----:B------:R-:W-:-:S04]  /*0a80*/  ISETP.NE.U32.AND P0, PT, RZ, UR4, PT ;  /* 0x00000004ff007c0c */ /* 0x000fc8000bf05070 */
[----:B------:R-:W-:-:S13]  /*0a90*/  ISETP.NE.AND.EX P0, PT, RZ, UR5, PT, P0 ;  /* 0x00000005ff007c0c */ /* 0x000fda000bf05300 */
[----:B------:R-:W-:Y:S05]  /*0aa0*/  @!P0 BRA `(.L_x_7) ;  /* 0x00000000000c8947 */ /* 0x000fea0003800000 */
[----:B------:R-:W0:Y:S02]  /*0ab0*/  LDC.64 R88, c[0x0][0x588] ;  /* 0x00016200ff587b82 */ /* 0x000e240000000a00 */
[----:B0-----:R1:W5:Y:S01]  /*0ac0*/  LDG.E R88, desc[UR54][R88.64] ;  /* 0x0000003658587981 */ /* 0x001362000c1e1900 */
[----:B------:R-:W-:Y:S05]  /*0ad0*/  BRA `(.L_x_6) ;  /* 0x0000000000087947 */ /* 0x000fea0003800000 */
.L_x_7:
[----:B------:R-:W-:Y:S02]  /*0ae0*/  ULDC UR4, c[0x0][0x580] ;  /* 0x0001600000047ab9 */ /* 0x000fe40000000800 */
[----:B------:R-:W-:-:S07]  /*0af0*/  IMAD.U32 R88, RZ, RZ, UR4 ;  /* 0x00000004ff587e24 */ /* 0x000fce000f8e00ff */
.L_x_6:
[----:B------:R-:W-:Y:S02]  /*0b00*/  ULDC.64 UR4, c[0x0][0x5a0] ;  /* 0x0001680000047ab9 */ /* 0x000fe40000000a00 */
[----:B------:R-:W-:-:S04]  /*0b10*/  ISETP.NE.U32.AND P0, PT, RZ, UR4, PT ;  /* 0x00000004ff007c0c */ /* 0x000fc8000bf05070 */
[----:B------:R-:W-:-:S13]  /*0b20*/  ISETP.NE.AND.EX P0, PT, RZ, UR5, PT, P0 ;  /* 0x00000005ff007c0c */ /* 0x000fda000bf05300 */
[----:B------:R-:W-:Y:S05]  /*0b30*/  @!P0 BRA `(.L_x_8) ;  /* 0x00000000001c8947 */ /* 0x000fea0003800000 */
[----:B0-----:R-:W0:Y:S02]  /*0b40*/  LDC.64 R4, c[0x0][0x5a0] ;  /* 0x00016800ff047b82 */ /* 0x001e240000000a00 */
[----:B0-----:R-:W2:Y:S02]  /*0b50*/  LDG.E.64 R4, desc[UR54][R4.64] ;  /* 0x0000003604047981 */ /* 0x001ea4000c1e1b00 */
[----:B--2---:R-:W-:-:S04]  /*0b60*/  ISETP.NE.U32.AND P0, PT, R4, RZ, PT ;  /* 0x000000ff0400720c */ /* 0x004fc80003f05070 */
[----:B------:R-:W-:-:S13]  /*0b70*/  ISETP.NE.AND.EX P0, PT, R5, RZ, PT, P0 ;  /* 0x000000ff0500720c */ /* 0x000fda0003f05300 */
[----:B------:R-:W-:Y:S05]  /*0b80*/  @!P0 BRA `(.L_x_8) ;  /* 0x0000000000088947 */ /* 0x000fea0003800000 */
[----:B-1----:R0:W5:Y:S01]  /*0b90*/  LD.E R89, desc[UR54][R4.64] ;  /* 0x0000003604597980 */ /* 0x002162000c101900 */
[----:B------:R-:W-:Y:S05]  /*0ba0*/  BRA `(.L_x_9) ;  /* 0x0000000000247947 */ /* 0x000fea0003800000 */
.L_x_8:
[----:B------:R-:W-:Y:S02]  /*0bb0*/  ULDC.64 UR4, c[0x0][0x590] ;  /* 0x0001640000047ab9 */ /* 0x000fe40000000a00 */
[----:B------:R-:W-:-:S04]  /*0bc0*/  ISETP.NE.U32.AND P0, PT, RZ, UR4, PT ;  /* 0x00000004ff007c0c */ /* 0x000fc8000bf05070 */
[----:B------:R-:W-:-:S13]  /*0bd0*/  ISETP.NE.AND.EX P0, PT, RZ, UR5, PT, P0 ;  /* 0x00000005ff007c0c */ /* 0x000fda000bf05300 */
[----:B------:R-:W-:Y:S05]  /*0be0*/  @!P0 BRA `(.L_x_10) ;  /* 0x00000000000c8947 */ /* 0x000fea0003800000 */
[----:B0-----:R-:W1:Y:S02]  /*0bf0*/  LDC.64 R4, c[0x0][0x590] ;  /* 0x00016400ff047b82 */ /* 0x001e640000000a00 */
[----:B-1----:R1:W5:Y:S01]  /*0c00*/  LDG.E R89, desc[UR54][R4.64] ;  /* 0x0000003604597981 */ /* 0x002362000c1e1900 */
[----:B------:R-:W-:Y:S05]  /*0c10*/  BRA `(.L_x_9) ;  /* 0x0000000000087947 */ /* 0x000fea0003800000 */
.L_x_10:
[----:B------:R-:W-:Y:S02]  /*0c20*/  ULDC UR4, c[0x0][0x584] ;  /* 0x0001610000047ab9 */ /* 0x000fe40000000800 */
[----:B-1----:R-:W-:-:S07]  /*0c30*/  IMAD.U32 R89, RZ, RZ, UR4 ;  /* 0x00000004ff597e24 */ /* 0x002fce000f8e00ff */
.L_x_9:
[----:B------:R-:W-:Y:S01]  /*0c40*/  ULDC UR4, c[0x0][0x65c] ;  /* 0x0001970000047ab9 */ /* 0x000fe20000000800 */
[----:B01----:R-:W0:Y:S01]  /*0c50*/  LDC.64 R4, c[0x0][0x650] ;  /* 0x00019400ff047b82 */ /* 0x003e220000000a00 */
[----:B------:R-:W-:Y:S01]  /*0c60*/  UISETP.NE.AND UP2, UPT, UR4, 0x1, UPT ;  /* 0x000000010400788c */ /* 0x000fe2000bf45270 */
[----:B------:R-:W-:Y:S01]  /*0c70*/  IMAD.MOV.U32 R18, RZ, RZ, -0x1 ;  /* 0xffffffffff127424 */ /* 0x000fe200078e00ff */
[----:B------:R-:W-:Y:S01]  /*0c80*/  UISETP.NE.AND UP0, UPT, UR19, 0x2, UPT ;  /* 0x000000021300788c */ /* 0x000fe2000bf05270 */
[----:B------:R-:W-:Y:S01]  /*0c90*/  IMAD.MOV.U32 R19, RZ, RZ, -0x1 ;  /* 0xffffffffff137424 */ /* 0x000fe200078e00ff */
[----:B------:R-:W-:-:S07]  /*0ca0*/  UP2UR UR38, UPR, URZ, 0x4 ;  /* 0x000000043f267883 */ /* 0x000fce0008000000 */
[----:B------:R-:W-:Y:S01]  /*0cb0*/  @UP2 ULDC UR12, c[0x0][0x10] ;  /* 0x00000400000c2ab9 */ /* 0x000fe20000000800 */
[----:B------:R-:W-:Y:S01]  /*0cc0*/  @UP2 UMOV UR4, UR8 ;  /* 0x0000000800042c82 */ /* 0x000fe20008000000 */
[----:B------:R-:W-:Y:S01]  /*0cd0*/  @UP2 UMOV UR5, URZ ;  /* 0x0000003f00052c82 */ /* 0x000fe20008000000 */
[----:B------:R-:W-:Y:S01]  /*0ce0*/  @!UP2 ULDC UR16, c[0x0][0xc] ;  /* 0x000003000010aab9 */ /* 0x000fe20000000800 */
[----:B------:R-:W-:Y:S01]  /*0cf0*/  @UP2 UIMAD.WIDE.U32 UR12, UR15, UR12, UR4 ;  /* 0x0000000c0f0c22a5 */ /* 0x000fe2000f8e0004 */
[----:B------:R-:W-:Y:S02]  /*0d00*/  ULDC UR10, c[0x0][0xc] ;  /* 0x00000300000a7ab9 */ /* 0x000fe40000000800 */
[----:B------:R-:W-:Y:S01]  /*0d10*/  @UP2 UMOV UR4, URZ ;  /* 0x0000003f00042c82 */ /* 0x000fe20008000000 */
[----:B------:R-:W-:Y:S01]  /*0d20*/  UMOV UR5, URZ ;  /* 0x0000003f00057c82 */ /* 0x000fe20008000000 */
[----:B------:R-:W-:Y:S01]  /*0d30*/  @UP2 UIADD3 UR18, UR13, UR4, URZ ;  /* 0x000000040d122290 */ /* 0x000fe2000fffe03f */
[----:B------:R-:W-:-:S02]  /*0d40*/  ULDC UR11, c[0x0][0x10] ;  /* 0x00000400000b7ab9 */ /* 0x000fc40000000800 */
[----:B------:R-:W-:Y:S01]  /*0d50*/  UMOV UR4, UR15 ;  /* 0x0000000f00047c82 */ /* 0x000fe20008000000 */
[----:B------:R-:W-:Y:S02]  /*0d60*/  UIMAD.WIDE.U32 UR10, UR10, UR11, URZ ;  /* 0x0000000b0a0a72a5 */ /* 0x000fe4000f8e003f */
[----:B------:R-:W-:Y:S01]  /*0d70*/  @!UP2 UIMAD.WIDE.U32 UR4, UR8, UR16, UR4 ;  /* 0x000000100804a2a5 */ /* 0x000fe2000f8e0004 */
[----:B------:R-:W-:Y:S02]  /*0d80*/  ULDC UR13, c[0x0][0x14] ;  /* 0x00000500000d7ab9 */ /* 0x000fe40000000800 */
[----:B------:R-:W-:Y:S02]  /*0d90*/  UIMAD.WIDE.U32 UR52, UR10, UR13, URZ ;  /* 0x0000000d0a3472a5 */ /* 0x000fe4000f8e003f */
[----:B------:R-:W-:Y:S02]  /*0da0*/  UIMAD UR39, UR11, UR13, URZ ;  /* 0x0000000d0b2772a4 */ /* 0x000fe4000f8e023f */
[----:B------:R-:W-:Y:S01]  /*0db0*/  @!UP2 UMOV UR12, UR4 ;  /* 0x00000004000cac82 */ /* 0x000fe20008000000 */
[----:B------:R-:W-:Y:S01]  /*0dc0*/  @!UP2 UMOV UR18, UR5 ;  /* 0x000000050012ac82 */ /* 0x000fe20008000000 */
[----:B------:R-:W-:-:S02]  /*0dd0*/  UIADD3 UR39, UR53, UR39, URZ ;  /* 0x0000002735277290 */ /* 0x000fc4000fffe03f */
[----:B------:R-:W-:-:S04]  /*0de0*/  UIADD3 UR4, UP1, UR12, UR52, URZ ;  /* 0x000000340c047290 */ /* 0x000fc8000ff3e03f */
[----:B------:R-:W-:Y:S02]  /*0df0*/  UIADD3.X UR5, UR18, UR39, URZ, UP1, !UPT ;  /* 0x0000002712057290 */ /* 0x000fe40008ffe43f */
[----:B------:R-:W-:Y:S02]  /*0e00*/  USEL UR4, UR4, UR12, !UP0 ;  /* 0x0000000c04047287 */ /* 0x000fe4000c000000 */
[----:B------:R-:W-:-:S04]  /*0e10*/  USEL UR5, UR5, UR18, !UP0 ;  /* 0x0000001205057287 */ /* 0x000fc8000c000000 */
[----:B0-----:R-:W-:Y:S01]  /*0e20*/  ISETP.LE.U32.AND P0, PT, R4, UR4, PT ;  /* 0x0000000404007c0c */ /* 0x001fe2000bf03070 */
[----:B------:R-:W-:Y:S01]  /*0e30*/  IMAD.U32 R16, RZ, RZ, UR4 ;  /* 0x00000004ff107e24 */ /* 0x000fe2000f8e00ff */
[----:B------:R-:W-:Y:S01]  /*0e40*/  PRMT R4, RZ, 0x7610, R4 ;  /* 0x00007610ff047816 */ /* 0x000fe20000000004 */
[----:B------:R-:W-:Y:S02]  /*0e50*/  IMAD.U32 R2, RZ, RZ, UR5 ;  /* 0x00000005ff027e24 */ /* 0x000fe4000f8e00ff */
[----:B------:R-:W-:-:S03]  /*0e60*/  IMAD.U32 R17, RZ, RZ, UR5 ;  /* 0x00000005ff117e24 */ /* 0x000fc6000f8e00ff */
[----:B------:R-:W-:Y:S01]  /*0e70*/  ISETP.GE.U32.AND.EX P0, PT, R2, R5, PT, P0 ;  /* 0x000000050200720c */ /* 0x000fe20003f06100 */
[----:B------:R-:W-:-:S12]  /*0e80*/  IMAD.MOV.U32 R2, RZ, RZ, -0x1 ;  /* 0xffffffffff027424 */ /* 0x000fd800078e00ff */
[----:B------:R-:W-:Y:S05]  /*0e90*/  @P0 BRA `(.L_x_11) ;  /* 0x0000000400500947 */ /* 0x000fea0003800000 */
[----:B------:R-:W-:Y:S01]  /*0ea0*/  ULDC.64 UR18, c[0x0][0x628] ;  /* 0x00018a0000127ab9 */ /* 0x000fe20000000a00 */
[C---:B------:R-:W-:Y:S01]  /*0eb0*/  R2UR UR20, R16.reuse ;  /* 0x00000000101472ca */ /* 0x040fe200000e0000 */
[----:B------:R-:W-:Y:S01]  /*0ec0*/  ULDC UR16, c[0x0][0x630] ;  /* 0x00018c0000107ab9 */ /* 0x000fe20000000800 */
[----:B------:R-:W-:Y:S02]  /*0ed0*/  ISETP.NE.U32.AND P0, PT, RZ, UR18, PT ;  /* 0x00000012ff007c0c */ /* 0x000fe4000bf05070 */
[----:B------:R-:W-:Y:S02]  /*0ee0*/  R2UR UR4, R16 ;  /* 0x00000000100472ca */ /* 0x000fe400000e0000 */
[----:B------:R-:W-:Y:S02]  /*0ef0*/  ISETP.NE.AND.EX P0, PT, RZ, UR19, PT, P0 ;  /* 0x00000013ff007c0c */ /* 0x000fe4000bf05300 */
[----:B------:R-:W-:-:S11]  /*0f00*/  R2UR UR5, R17 ;  /* 0x00000000110572ca */ /* 0x000fd600000e0000 */
[----:B------:R-:W-:Y:S05]  /*0f10*/  @!P0 BRA `(.L_x_12) ;  /* 0x0000000000308947 */ /* 0x000fea0003800000 */
[----:B------:R-:W-:Y:S01]  /*0f20*/  R2UR UR4, R16 ;  /* 0x00000000100472ca */ /* 0x000fe200000e0000 */
[----:B------:R-:W-:Y:S01]  /*0f30*/  ULDC UR12, c[0x0][0x634] ;  /* 0x00018d00000c7ab9 */ /* 0x000fe20000000800 */
[----:B------:R-:W-:-:S11]  /*0f40*/  R2UR UR15, R17 ;  /* 0x00000000110f72ca */ /* 0x000fd600000e0000 */
[----:B------:R-:W-:-:S04]  /*0f50*/  UIADD3 UR12, UP1, UR4, UR12, URZ ;  /* 0x0000000c040c7290 */ /* 0x000fc8000ff3e03f */
[----:B------:R-:W-:-:S04]  /*0f60*/  UIADD3.X UR15, URZ, UR15, URZ, UP1, !UPT ;  /* 0x0000000f3f0f7290 */ /* 0x000fc80008ffe43f */
[----:B------:R-:W-:-:S04]  /*0f70*/  UIMAD.WIDE.U32 UR4, UR15, UR18, URZ ;  /* 0x000000120f0472a5 */ /* 0x000fc8000f8e003f */
[----:B------:R-:W-:Y:S02]  /*0f80*/  UIMAD.WIDE.U32 UR10, UP1, UR12, UR19, UR4 ;  /* 0x000000130c0a72a5 */ /* 0x000fe4000f820004 */
[----:B------:R-:W-:Y:S02]  /*0f90*/  UIMAD.WIDE.U32 UR4, UR12, UR18, URZ ;  /* 0x000000120c0472a5 */ /* 0x000fe4000f8e003f */
[----:B------:R-:W-:Y:S02]  /*0fa0*/  UIADD3.X UR13, URZ, URZ, URZ, UP1, !UPT ;  /* 0x0000003f3f0d7290 */ /* 0x000fe40008ffe43f */
[----:B------:R-:W-:Y:S01]  /*0fb0*/  UIADD3 URZ, UP1, UR5, UR10, URZ ;  /* 0x0000000a053f7290 */ /* 0x000fe2000ff3e03f */
[----:B------:R-:W-:-:S03]  /*0fc0*/  UMOV UR12, UR11 ;  /* 0x0000000b000c7c82 */ /* 0x000fc60008000000 */
[----:B------:R-:W-:-:S12]  /*0fd0*/  UIMAD.WIDE.U32.X UR4, UR15, UR19, UR12, UP1 ;  /* 0x000000130f0472a5 */ /* 0x000fd800088e040c */
.L_x_12:
[----:B------:R-:W-:Y:S01]  /*0fe0*/  USHF.R.U64 UR4, UR4, UR16, UR5 ;  /* 0x0000001004047299 */ /* 0x000fe20008001205 */
[----:B------:R-:W-:Y:S01]  /*0ff0*/  R2UR UR11, R17 ;  /* 0x00000000110b72ca */ /* 0x000fe200000e0000 */
[----:B------:R-:W-:Y:S02]  /*1000*/  USHF.R.U32.HI UR5, URZ, UR16, UR5 ;  /* 0x000000103f057299 */ /* 0x000fe40008011605 */
[----:B------:R-:W-:Y:S01]  /*1010*/  UIADD3 UR12, UP1, URZ, -UR4, URZ ;  /* 0x800000043f0c7290 */ /* 0x000fe2000ff3e03f */
[----:B------:R-:W-:Y:S01]  /*1020*/  ULDC.64 UR18, c[0x0][0x620] ;  /* 0x0001880000127ab9 */ /* 0x000fe20000000a00 */
[----:B------:R-:W-:Y:S02]  /*1030*/  UISETP.NE.AND UP2, UPT, UR38, URZ, UPT ;  /* 0x0000003f2600728c */ /* 0x000fe4000bf45270 */
[----:B------:R-:W-:Y:S01]  /*1040*/  UIADD3.X UR5, URZ, ~UR5, URZ, UP1, !UPT ;  /* 0x800000053f057290 */ /* 0x000fe20008ffe43f */
[----:B------:R-:W-:Y:S01]  /*1050*/  UMOV UR10, UR20 ;  /* 0x00000014000a7c82 */ /* 0x000fe20008000000 */
[----:B------:R-:W-:-:S02]  /*1060*/  ULDC UR13, c[0x0][0x618] ;  /* 0x00018600000d7ab9 */ /* 0x000fc40000000800 */
[----:B------:R-:W-:Y:S02]  /*1070*/  UIMAD UR5, UR5, UR18, URZ ;  /* 0x00000012050572a4 */ /* 0x000fe4000f8e023f */
[----:B------:R-:W-:Y:S02]  /*1080*/  UIMAD.WIDE.U32 UR10, UR12, UR18, UR10 ;  /* 0x000000120c0a72a5 */ /* 0x000fe4000f8e000a */
[----:B------:R-:W-:Y:S02]  /*1090*/  UIMAD UR12, UR12, UR19, UR5 ;  /* 0x000000130c0c72a4 */ /* 0x000fe4000f8e0205 */
[----:B------:R-:W-:Y:S02]  /*10a0*/  @UP2 UIMAD UR7, UR17, UR9, UR8 ;  /* 0x00000009110722a4 */ /* 0x000fe4000f8e0208 */
[----:B------:R-:W-:Y:S01]  /*10b0*/  UIADD3 UR11, UR11, UR12, URZ ;  /* 0x0000000c0b0b7290 */ /* 0x000fe2000fffe03f */
[----:B------:R-:W-:Y:S01]  /*10c0*/  ULDC.64 UR8, c[0x0][0x640] ;  /* 0x0001900000087ab9 */ /* 0x000fe20000000a00 */
[----:B------:R-:W-:-:S02]  /*10d0*/  ULDC UR15, c[0x0][0x608] ;  /* 0x00018200000f7ab9 */ /* 0x000fc40000000800 */
[----:B------:R-:W-:Y:S01]  /*10e0*/  USHF.R.U64 UR20, UR10, UR13, UR11 ;  /* 0x0000000d0a147299 */ /* 0x000fe2000800120b */
[----:B------:R-:W-:Y:S01]  /*10f0*/  ISETP.NE.U32.AND P0, PT, RZ, UR8, PT ;  /* 0x00000008ff007c0c */ /* 0x000fe2000bf05070 */
[----:B------:R-:W-:Y:S01]  /*1100*/  USHF.R.U32.HI UR11, URZ, UR13, UR11 ;  /* 0x0000000d3f0b7299 */ /* 0x000fe2000801160b */
[----:B------:R-:W-:Y:S02]  /*1110*/  ULDC UR21, c[0x0][0x658] ;  /* 0x0001960000157ab9 */ /* 0x000fe40000000800 */
[----:B------:R-:W-:Y:S01]  /*1120*/  ISETP.NE.AND.EX P0, PT, RZ, UR9, PT, P0 ;  /* 0x00000009ff007c0c */ /* 0x000fe2000bf05300 */
[----:B------:R-:W-:Y:S02]  /*1130*/  USHF.R.U64 UR25, UR20, UR15, UR11 ;  /* 0x0000000f14197299 */ /* 0x000fe4000800120b */
[----:B------:R-:W-:Y:S01]  /*1140*/  USHF.R.U32.HI UR11, URZ, UR15, UR11 ;  /* 0x0000000f3f0b7299 */ /* 0x000fe2000801160b */
[----:B------:R-:W-:Y:S01]  /*1150*/  UMOV UR10, 0xffffffff ;  /* 0xffffffff000a7882 */ /* 0x000fe20000000000 */
[----:B------:R-:W-:Y:S01]  /*1160*/  ULDC UR5, c[0x0][0x600] ;  /* 0x0001800000057ab9 */ /* 0x000fe20000000800 */
[----:B------:R-:W-:-:S02]  /*1170*/  USHF.L.U32 UR10, UR10, UR21, URZ ;  /* 0x000000150a0a7299 */ /* 0x000fc4000800063f */
[----:B------:R-:W-:Y:S02]  /*1180*/  USHF.R.U64 UR26, UR25, UR21, UR11 ;  /* 0x00000015191a7299 */ /* 0x000fe4000800120b */
[----:B------:R-:W-:Y:S02]  /*1190*/  ULOP3.LUT UR15, URZ, UR10, URZ, 0x33, !UPT ;  /* 0x0000000a3f0f7292 */ /* 0x000fe4000f8e333f */
[----:B------:R-:W-:Y:S02]  /*11a0*/  UIADD3 UR19, UR5, -0x1, URZ ;  /* 0xffffffff05137890 */ /* 0x000fe4000fffe03f */
[----:B------:R-:W-:Y:S01]  /*11b0*/  USHF.R.U32.HI UR11, URZ, UR21, UR11 ;  /* 0x000000153f0b7299 */ /* 0x000fe2000801160b */
[----:B------:R-:W-:Y:S01]  /*11c0*/  ULDC UR22, c[0x0][0x648] ;  /* 0x0001920000167ab9 */ /* 0x000fe20000000800 */
[----:B------:R-:W-:Y:S01]  /*11d0*/  ULDC UR23, c[0x0][0x638] ;  /* 0x00018e0000177ab9 */ /* 0x000fe20000000800 */
[----:B------:R-:W-:Y:S01]  /*11e0*/  UMOV UR24, 0x1 ;  /* 0x0000000100187882 */ /* 0x000fe20000000000 */
[----:B------:R-:W-:Y:S01]  /*11f0*/  UMOV UR10, UR26 ;  /* 0x0000001a000a7c82 */ /* 0x000fe20008000000 */
[----:B------:R-:W-:Y:S07]  /*1200*/  @!P0 BRA `(.L_x_13) ;  /* 0x0000000000308947 */ /* 0x000fee0003800000 */
[----:B------:R-:W-:Y:S02]  /*1210*/  ULDC UR16, c[0x0][0x64c] ;  /* 0x0001930000107ab9 */ /* 0x000fe40000000800 */
        /* <DEDUP_REMOVED lines=8> */
[----:B------:R-:W-:-:S07]  /*12a0*/  UIMAD.WIDE.U32.X UR8, UR18, UR9, UR16, UP1 ;  /* 0x00000009120872a5 */ /* 0x000fce00088e0410 */
[----:B------:R-:W-:Y:S01]  /*12b0*/  UMOV UR10, UR8 ;  /* 0x00000008000a7c82 */ /* 0x000fe20008000000 */
[----:B------:R-:W-:-:S05]  /*12c0*/  UMOV UR11, UR9 ;  /* 0x00000009000b7c82 */ /* 0x000fca0008000000 */
.L_x_13:
[----:B------:R-:W-:Y:S01]  /*12d0*/  USHF.R.U64 UR9, UR10, UR22, UR11 ;  /* 0x000000160a097299 */ /* 0x000fe2000800120b */
[----:B------:R-:W-:Y:S01]  /*12e0*/  IMAD.MOV.U32 R4, RZ, RZ, 0x1 ;  /* 0x00000001ff047424 */ /* 0x000fe200078e00ff */
[----:B------:R-:W-:Y:S01]  /*12f0*/  USHF.L.U32 UR8, UR24, UR21, URZ ;  /* 0x0000001518087299 */ /* 0x000fe2000800063f */
[----:B------:R-:W-:Y:S01]  /*1300*/  IMAD.U32 R19, RZ, RZ, UR4 ;  /* 0x00000004ff137e24 */ /* 0x000fe2000f8e00ff */
[----:B------:R-:W-:Y:S02]  /*1310*/  ULOP3.LUT UR15, UR25, UR15, URZ, 0xc0, !UPT ;  /* 0x0000000f190f7292 */ /* 0x000fe4000f8ec03f */
[----:B------:R-:W-:Y:S02]  /*1320*/  UIADD3 UR10, -UR9, URZ, URZ ;  /* 0x0000003f090a7290 */ /* 0x000fe4000fffe13f */
[----:B------:R-:W-:Y:S02]  /*1330*/  UIMAD UR15, UR8, UR9, UR15 ;  /* 0x00000009080f72a4 */ /* 0x000fe4000f8e020f */
[----:B------:R-:W-:-:S02]  /*1340*/  ULOP3.LUT UR19, UR20, UR19, URZ, 0xc0, !UPT ;  /* 0x0000001314137292 */ /* 0x000fc4000f8ec03f */
[----:B------:R-:W-:Y:S01]  /*1350*/  UIMAD UR8, UR10, UR23, UR26 ;  /* 0x000000170a0872a4 */ /* 0x000fe2000f8e021a */
[----:B------:R-:W-:Y:S01]  /*1360*/  ULDC UR9, c[0x0][0x610] ;  /* 0x0001840000097ab9 */ /* 0x000fe20000000800 */
[----:B------:R-:W-:Y:S02]  /*1370*/  UISETP.NE.AND UP1, UPT, UR38, URZ, UPT ;  /* 0x0000003f2600728c */ /* 0x000fe4000bf25270 */
[----:B------:R-:W-:Y:S02]  /*1380*/  UIMAD UR7, UR15, UR9, UR7 ;  /* 0x000000090f0772a4 */ /* 0x000fe4000f8e0207 */
[----:B------:R-:W-:-:S04]  /*1390*/  UIMAD UR8, UR8, UR5, UR19 ;  /* 0x00000005080872a4 */ /* 0x000fc8000f8e0213 */
[----:B------:R-:W-:Y:S02]  /*13a0*/  USEL UR5, UR8, UR7, !UP1 ;  /* 0x0000000708057287 */ /* 0x000fe4000c800000 */
[----:B------:R-:W-:-:S04]  /*13b0*/  USEL UR7, UR7, UR8, !UP1 ;  /* 0x0000000807077287 */ /* 0x000fc8000c800000 */
[----:B------:R-:W-:Y:S02]  /*13c0*/  IMAD.U32 R2, RZ, RZ, UR5 ;  /* 0x00000005ff027e24 */ /* 0x000fe4000f8e00ff */
[----:B------:R-:W-:-:S07]  /*13d0*/  IMAD.U32 R18, RZ, RZ, UR7 ;  /* 0x00000007ff127e24 */ /* 0x000fce000f8e00ff */
.L_x_11:
[----:B------:R-:W-:Y:S05]  /*13e0*/  @!P1 BRA `(.L_x_14) ;  /* 0x00000000000c9947 */ /* 0x000fea0003800000 */
[----:B------:R-:W-:Y:S01]  /*13f0*/  UCGABAR_WAIT ;  /* 0x0000000000007dc7 */ /* 0x000fe20008000000 */
[----:B------:R-:W-:Y:S01]  /*1400*/  CCTL.IVALL ;  /* 0x00000000ff00798f */ /* 0x000fe20002000000 */
[----:B------:R-:W-:Y:S05]  /*1410*/  BRA `(.L_x_15) ;  /* 0x0000000000047947 */ /* 0x000fea0003800000 */
.L_x_14:
[----:B------:R-:W-:Y:S06]  /*1420*/  BAR.SYNC.DEFER_BLOCKING 0x0 ;  /* 0x0000000000007b1d */ /* 0x000fec0000010000 */
.L_x_15:
[----:B------:R-:W-:Y:S02]  /*1430*/  ULDC UR4, c[0x0][0x28c] ;  /* 0x0000a30000047ab9 */ /* 0x000fe40000000800 */
[----:B------:R-:W-:-:S04]  /*1440*/  UIADD3 UR4, UR4, 0x3f, URZ ;  /* 0x0000003f04047890 */ /* 0x000fc8000fffe03f */
[----:B------:R-:W-:-:S04]  /*1450*/  USHF.R.S32.HI UR5, URZ, 0x1f, UR4 ;  /* 0x0000001f3f057899 */ /* 0x000fc80008011404 */
[----:B------:R-:W-:-:S04]  /*1460*/  ULEA.HI UR5, UR5, UR4, URZ, 0x6 ;  /* 0x0000000405057291 */ /* 0x000fc8000f8f303f */
[----:B------:R-:W-:Y:S01]  /*1470*/  USHF.R.S32.HI UR37, URZ, 0x6, UR5 ;  /* 0x000000063f257899 */ /* 0x000fe20008011405 */
[----:B------:R-:W-:Y:S11]  /*1480*/  @!P2 BRA `(.L_x_16) ;  /* 0x000000580090a947 */ /* 0x000ff60003800000 */
[----:B------:R-:W-:-:S06]  /*1490*/  UISETP.GT.U32.AND UP1, UPT, UR14, 0x1, UPT ;  /* 0x000000010e00788c */ /* 0x000fcc000bf24070 */
[----:B------:R-:W-:-:S13]  /*14a0*/  PLOP3.LUT P0, PT, PT, PT, UP1, 0x80, 0x0 ;  /* 0x000000000000781c */ /* 0x000fda0003f0f018 */
[----:B------:R-:W-:Y:S05]  /*14b0*/  @P0 EXIT ;  /* 0x000000000000094d */ /* 0x000fea0003800000 */
.L_x_17:
[----:B------:R-:W-:-:S08]  /*14c0*/  NOP ;  /* 0x0000000000007918 */ /* 0x000fd00000000000 */
[----:B------:R-:W0:Y:S02]  /*14d0*/  USETMAXREG.TRY_ALLOC.CTAPOOL UP1, 0xe8 ;  /* 0x000000e8000079c8 */ /* 0x000e240008020600 */
[----:B0-----:R-:W-:-:S13]  /*14e0*/  PLOP3.LUT P0, PT, PT, PT, UP1, 0x80, 0x0 ;  /* 0x000000000000781c */ /* 0x001fda0003f0f018 */
[----:B------:R-:W-:Y:S05]  /*14f0*/  @!P0 BRA `(.L_x_17) ;  /* 0xfffffffc00f08947 */ /* 0x000fea000383ffff */
[----:B------:R-:W-:-:S13]  /*1500*/  LOP3.LUT P0, RZ, R4, 0xff, RZ, 0xc0, !PT ;  /* 0x000000ff04ff7812 */ /* 0x000fda000780c0ff */
[----:B------:R-:W-:Y:S05]  /*1510*/  @!P0 EXIT ;  /* 0x000000000000894d */ /* 0x000fea0003800000 */
[----:B------:R-:W0:Y:S01]  /*1520*/  S2UR UR5, SR_CgaCtaId ;  /* 0x00000000000579c3 */ /* 0x000e220000008800 */
[CC--:B------:R-:W-:Y:S01]  /*1530*/  LEA.HI R0, R6.reuse, R3.reuse, RZ, 0x2 ;  /* 0x0000000306007211 */ /* 0x0c0fe200078f10ff */
[----:B------:R-:W-:Y:S01]  /*1540*/  UMOV UR42, 0x400 ;  /* 0x00000400002a7882 */ /* 0x000fe20000000000 */
[----:B------:R-:W-:Y:S01]  /*1550*/  LEA.HI R6, R6, R3, RZ, 0x5 ;  /* 0x0000000306067211 */ /* 0x000fe200078f28ff */
[----:B------:R-:W-:Y:S01]  /*1560*/  USHF.R.U32.HI UR4, URZ, 0x2, UR37 ;  /* 0x000000023f047899 */ /* 0x000fe20008011625 */
[--C-:B------:R-:W-:Y:S01]  /*1570*/  SHF.R.S32.HI R90, RZ, 0x2, R0.reuse ;  /* 0x00000002ff5a7819 */ /* 0x100fe20000011400 */
[----:B------:R-:W-:Y:S01]  /*1580*/  ULOP3.LUT UR45, UR37, 0x3, URZ, 0xc0, !UPT ;  /* 0x00000003252d7892 */ /* 0x000fe2000f8ec03f */
[----:B------:R-:W-:Y:S01]  /*1590*/  SHF.R.S32.HI R5, RZ, 0x1f, R0 ;  /* 0x0000001fff057819 */ /* 0x000fe20000011400 */
[----:B------:R-:W1:Y:S01]  /*15a0*/  LDC.64 R8, c[0x0][0x5c8] ;  /* 0x00017200ff087b82 */ /* 0x000e620000000a00 */
[----:B------:R-:W-:Y:S01]  /*15b0*/  LOP3.LUT R0, R0, 0xfffffffc, RZ, 0xc0, !PT ;  /* 0xfffffffc00007812 */ /* 0x000fe200078ec0ff */
[----:B------:R-:W-:Y:S01]  /*15c0*/  UISETP.LT.AND UP1, UPT, UR37, 0x1, UPT ;  /* 0x000000012500788c */ /* 0x000fe2000bf21270 */
[----:B------:R-:W-:Y:S01]  /*15d0*/  LEA.HI R5, R5, R90, RZ, 0x3 ;  /* 0x0000005a05057211 */ /* 0x000fe200078f18ff */
[----:B------:R-:W-:-:S02]  /*15e0*/  ULOP3.LUT UR4, UR4, 0x1, URZ, 0xc0, !UPT ;  /* 0x0000000104047892 */ /* 0x000fc4000f8ec03f */
[----:B------:R-:W-:Y:S01]  /*15f0*/  IMAD.IADD R3, R3, 0x1, -R0 ;  /* 0x0000000103037824 */ /* 0x000fe200078e0a00 */
[----:B------:R-:W-:Y:S01]  /*1600*/  LOP3.LUT R5, R5, 0xfffffff8, RZ, 0xc0, !PT ;  /* 0xfffffff805057812 */ /* 0x000fe200078ec0ff */
[----:B------:R-:W2:Y:S01]  /*1610*/  LDC R96, c[0x0][0x288] ;  /* 0x0000a200ff607b82 */ /* 0x000ea20000000800 */
[----:B------:R-:W-:Y:S01]  /*1620*/  VIADD R0, R97, 0xffffffff ;  /* 0xffffffff61007836 */ /* 0x000fe20000000000 */
[----:B------:R-:W-:Y:S01]  /*1630*/  ULDC UR44, c[0x0][0x658] ;  /* 0x00019600002c7ab9 */ /* 0x000fe20000000800 */
[----:B------:R-:W-:Y:S01]  /*1640*/  IMAD.SHL.U32 R92, R3, 0x2, RZ ;  /* 0x00000002035c7824 */ /* 0x000fe200078e00ff */
[----:B------:R-:W-:Y:S01]  /*1650*/  UMOV UR6, 0xffffffff ;  /* 0xffffffff00067882 */ /* 0x000fe20000000000 */
[----:B------:R-:W-:Y:S01]  /*1660*/  IMAD.IADD R90, R90, 0x1, -R5 ;  /* 0x000000015a5a7824 */ /* 0x000fe200078e0a05 */
[C---:B------:R-:W-:Y:S01]  /*1670*/  ISETP.NE.AND P0, PT, R0.reuse, RZ, PT ;  /* 0x000000ff0000720c */ /* 0x040fe20003f05270 */
[----:B------:R-:W-:Y:S01]  /*1680*/  IMAD.SHL.U32 R0, R0, 0x8, RZ ;  /* 0x0000000800007824 */ /* 0x000fe200078e00ff */
[----:B0-----:R-:W-:Y:S01]  /*1690*/  ULEA UR42, UR5, UR42, 0x18 ;  /* 0x0000002a052a7291 */ /* 0x001fe2000f8ec03f */
[----:B------:R-:W-:Y:S01]  /*16a0*/  SHF.R.S32.HI R5, RZ, 0x5, R6 ;  /* 0x00000005ff057819 */ /* 0x000fe20000011406 */
[----:B------:R-:W-:Y:S01]  /*16b0*/  ULDC UR8, c[0x0][0x284] ;  /* 0x0000a10000087ab9 */ /* 0x000fe20000000800 */
[--C-:B------:R-:W-:Y:S01]  /*16c0*/  SHF.R.S32.HI R91, RZ, 0x1f, R90.reuse ;  /* 0x0000001fff5b7819 */ /* 0x100fe2000001145a */
[----:B------:R-:W-:Y:S01]  /*16d0*/  UIADD3 UR50, UR42, 0x50, URZ ;  /* 0x000000502a327890 */ /* 0x000fe2000fffe03f */
[----:B------:R-:W-:Y:S01]  /*16e0*/  LOP3.LUT R0, R0, 0x8, RZ, 0xc0, !PT ;  /* 0x0000000800007812 */ /* 0x000fe200078ec0ff */
[C-C-:B------:R-:W-:Y:S01]  /*16f0*/  IMAD R99, R5.reuse, -0x10, -R90.reuse ;  /* 0xfffffff005637824 */ /* 0x140fe200078e0a5a */
[----:B------:R-:W-:Y:S01]  /*1700*/  USEL UR45, UR45, URZ, !UP0 ;  /* 0x0000003f2d2d7287 */ /* 0x000fe2000c000000 */
[----:B------:R-:W-:Y:S01]  /*1710*/  IMAD.WIDE R90, R5, 0x10, R90 ;  /* 0x00000010055a7825 */ /* 0x000fe200078e025a */
[----:B------:R-:W-:Y:S01]  /*1720*/  USEL UR46, UR37, 0x1, UP1 ;  /* 0x00000001252e7887 */ /* 0x000fe20008800000 */
[C---:B-1----:R-:W-:Y:S01]  /*1730*/  SHF.L.U64.HI R94, R8.reuse, 0x3, R9 ;  /* 0x00000003085e7819 */ /* 0x042fe20000010209 */
[----:B------:R-:W-:Y:S01]  /*1740*/  USHF.L.U32 UR6, UR6, UR44, URZ ;  /* 0x0000002c06067299 */ /* 0x000fe2000800063f */
[----:B------:R-:W-:Y:S01]  /*1750*/  IMAD.SHL.U32 R95, R8, 0x8, RZ ;  /* 0x00000008085f7824 */ /* 0x000fe200078e00ff */
[----:B------:R-:W-:Y:S01]  /*1760*/  UISETP.EQ.U32.AND UP0, UPT, UR4, 0x1, !UP0 ;  /* 0x000000010400788c */ /* 0x000fe2000c702070 */
[----:B------:R-:W-:Y:S01]  /*1770*/  SEL R100, RZ, 0x1, P0 ;  /* 0x00000001ff647807 */ /* 0x000fe20000000000 */
[----:B------:R-:W-:Y:S01]  /*1780*/  VIADD R99, R99, UR8 ;  /* 0x0000000863637c36 */ /* 0x000fe20008000000 */
[----:B------:R-:W-:Y:S01]  /*1790*/  LEA R97, R97, UR50, 0x3 ;  /* 0x0000003261617c11 */ /* 0x000fe2000f8e18ff */
[----:B--2---:R-:W-:Y:S01]  /*17a0*/  IMAD R96, R3, -0x2, R96 ;  /* 0xfffffffe03607824 */ /* 0x004fe200078e0260 */
[C---:B------:R-:W-:Y:S01]  /*17b0*/  LOP3.LUT R101, R0.reuse, 0x8, RZ, 0x3c, !PT ;  /* 0x0000000800657812 */ /* 0x040fe200078e3cff */
[----:B------:R-:W-:Y:S01]  /*17c0*/  ULDC UR43, c[0x0][0x600] ;  /* 0x00018000002b7ab9 */ /* 0x000fe20000000800 */
[----:B------:R-:W-:Y:S01]  /*17d0*/  LOP3.LUT R98, R0, 0x18, RZ, 0x3c, !PT ;  /* 0x0000001800627812 */ /* 0x000fe200078e3cff */
[----:B------:R-:W-:Y:S01]  /*17e0*/  UMOV UR7, 0x1 ;  /* 0x0000000100077882 */ /* 0x000fe20000000000 */
[----:B------:R-:W-:Y:S01]  /*17f0*/  SHF.R.S32.HI R93, RZ, 0x1f, R92 ;  /* 0x0000001fff5d7819 */ /* 0x000fe2000001145c */
[----:B------:R-:W-:-:S02]  /*1800*/  ULOP3.LUT UR49, UR40, 0x1, URZ, 0xfc, !UPT ;  /* 0x0000000128317892 */ /* 0x000fc4000f8efc3f */
[----:B------:R-:W-:Y:S02]  /*1810*/  USHF.L.U32 UR36, UR37, 0x1, URZ ;  /* 0x0000000125247899 */ /* 0x000fe4000800063f */
[----:B------:R-:W-:Y:S02]  /*1820*/  USHF.L.U64.HI UR41, UR52, 0x1, UR39 ;  /* 0x0000000134297899 */ /* 0x000fe40008010227 */
[----:B------:R-:W-:Y:S02]  /*1830*/  UIADD3 UR43, UR43, -0x1, URZ ;  /* 0xffffffff2b2b7890 */ /* 0x000fe4000fffe03f */
[----:B------:R-:W-:Y:S02]  /*1840*/  USHF.L.U32 UR44, UR7, UR44, URZ ;  /* 0x0000002c072c7299 */ /* 0x000fe4000800063f */
[----:B------:R-:W-:Y:S02]  /*1850*/  UIADD3 UR46, -UR46, UR37, URZ ;  /* 0x000000252e2e7290 */ /* 0x000fe4000fffe13f */
[----:B------:R-:W-:-:S02]  /*1860*/  ULOP3.LUT UR47, URZ, UR6, URZ, 0x33, !UPT ;  /* 0x000000063f2f7292 */ /* 0x000fc4000f8e333f */
[----:B------:R-:W-:-:S12]  /*1870*/  USEL UR48, URZ, 0x1, !UP0 ;  /* 0x000000013f307887 */ /* 0x000fd8000c000000 */
.L_x_165:
[----:B------:R-:W-:-:S04]  /*1880*/  SHF.L.U32 R0, R100, 0x1f, RZ ;  /* 0x0000001f64007819 */ /* 0x000fc800000006ff */
[----:B------:R-:W0:Y:S02]  /*1890*/  SYNCS.PHASECHK.TRANS64.TRYWAIT P0, [R97+URZ+-0x8], R0 ;  /* 0xfffff800610075a7 */ /* 0x000e24000800017f */
[----:B012345:R-:W-:Y:S05]  /*18a0*/  @!P0 BRA `(.L_x_18) ;  /* 0x00000068001c8947 */ /* 0x03ffea0003800000 */
.L_x_187:
[----:B------:R-:W-:Y:S02]  /*18b0*/  ULDC UR4, c[0x0][0x28c] ;  /* 0x0000a30000047ab9 */ /* 0x000fe40000000800 */
[----:B------:R-:W-:-:S13]  /*18c0*/  ISETP.LT.AND P0, PT, RZ, UR4, PT ;  /* 0x00000004ff007c0c */ /* 0x000fda000bf01270 */
[----:B------:R-:W-:Y:S05]  /*18d0*/  @P0 BRA `(.L_x_19) ;  /* 0x0000000000400947 */ /* 0x000fea0003800000 */
[----:B0-----:R-:W-:Y:S01]  /*18e0*/  MOV R0, 0x0 ;  /* 0x0000000000007802 */ /* 0x001fe20000000f00 */
[----:B------:R-:W-:Y:S01]  /*18f0*/  ULDC.64 UR4, c[0x4][0x68] ;  /* 0x01001a0000047ab9 */ /* 0x000fe20000000a00 */
[----:B------:R-:W-:Y:S01]  /*1900*/  ULDC.64 UR6, c[0x4][0x8] ;  /* 0x0100020000067ab9 */ /* 0x000fe20000000a00 */
[----:B------:R-:W-:Y:S01]  /*1910*/  IMAD.U32 R4, RZ, RZ, UR4 ;  /* 0x00000004ff047e24 */ /* 0x000fe2000f8e00ff */
[----:B------:R0:W1:Y:S01]  /*1920*/  LDC.64 R14, c[0x4][R0] ;  /* 0x01000000000e7b82 */ /* 0x0000620000000a00 */
[----:B------:R-:W-:Y:S01]  /*1930*/  IMAD.U32 R5, RZ, RZ, UR5 ;  /* 0x00000005ff057e24 */ /* 0x000fe2000f8e00ff */
[----:B------:R-:W-:Y:S01]  /*1940*/  ULDC.64 UR4, c[0x4][0x70] ;  /* 0x01001c0000047ab9 */ /* 0x000fe20000000a00 */
[----:B------:R-:W-:Y:S02]  /*1950*/  IMAD.U32 R10, RZ, RZ, UR6 ;  /* 0x00000006ff0a7e24 */ /* 0x000fe4000f8e00ff */
[----:B------:R-:W-:Y:S02]  /*1960*/  IMAD.U32 R6, RZ, RZ, UR4 ;  /* 0x00000004ff067e24 */ /* 0x000fe4000f8e00ff */
[----:B------:R-:W-:-:S02]  /*1970*/  IMAD.U32 R7, RZ, RZ, UR5 ;  /* 0x00000005ff077e24 */ /* 0x000fc4000f8e00ff */
[----:B------:R-:W-:Y:S02]  /*1980*/  IMAD.U32 R11, RZ, RZ, UR7 ;  /* 0x00000007ff0b7e24 */ /* 0x000fe4000f8e00ff */
[----:B------:R-:W-:Y:S02]  /*1990*/  IMAD.MOV.U32 R8, RZ, RZ, 0x1e1 ;  /* 0x000001e1ff087424 */ /* 0x000fe400078e00ff */
[----:B------:R-:W-:Y:S02]  /*19a0*/  IMAD.MOV.U32 R12, RZ, RZ, 0x1 ;  /* 0x00000001ff0c7424 */ /* 0x000fe400078e00ff */
[----:B0-----:R-:W-:-:S07]  /*19b0*/  IMAD.MOV.U32 R13, RZ, RZ, RZ ;  /* 0x000000ffff0d7224 */ /* 0x001fce00078e00ff */
[----:B------:R-:W-:-:S07]  /*19c0*/  LEPC R20, `(.L_x_19) ;  /* 0x000000001014794e */ /* 0x000fce0000000000 */
[----:B-1---5:R-:W-:Y:S05]  /*19d0*/  CALL.ABS.NOINC R14 ;  /* 0x000000000e007343 */ /* 0x022fea0003c00000 */
.L_x_19:
[----:B0-----:R-:W-:-:S05]  /*19e0*/  IMAD.U32 R0, RZ, RZ, UR49 ;  /* 0x00000031ff007e24 */ /* 0x001fca000f8e00ff */
[----:B------:R-:W-:-:S13]  /*19f0*/  ISETP.NE.AND P0, PT, R0, 0x3, PT ;  /* 0x000000030000780c */ /* 0x000fda0003f05270 */
[----:B------:R-:W-:Y:S05]  /*1a00*/  @!P0 BRA `(.L_x_20) ;  /* 0x0000000000048947 */ /* 0x000fea0003800000 */
[----:B------:R-:W-:Y:S01]  /*1a10*/  BPT.TRAP 0x1 ;  /* 0x000000040000795c */ /* 0x000fe20000300000 */
.L_x_20:
[----:B------:R-:W-:Y:S02]  /*1a20*/  IMAD.U32 R3, RZ, RZ, UR45 ;  /* 0x0000002dff037e24 */ /* 0x000fe4000f8e00ff */
[----:B------:R-:W-:-:S03]  /*1a30*/  IMAD.U32 R0, RZ, RZ, UR48 ;  /* 0x00000030ff007e24 */ /* 0x000fc6000f8e00ff */
[----:B------:R-:W-:Y:S02]  /*1a40*/  LEA R3, R3, UR42, 0x3 ;  /* 0x0000002a03037c11 */ /* 0x000fe4000f8e18ff */
[----:B------:R-:W-:-:S04]  /*1a50*/  SHF.L.U32 R0, R0, 0x1f, RZ ;  /* 0x0000001f00007819 */ /* 0x000fc800000006ff */
[----:B------:R0:W1:Y:S01]  /*1a60*/  SYNCS.PHASECHK.TRANS64.TRYWAIT P1, [R3+URZ], R0 ;  /* 0x00000000030075a7 */ /* 0x000062000802017f */
[----:B------:R-:W-:Y:S05]  /*1a70*/  @!P0 BRA `(.L_x_21) ;  /* 0x0000000000048947 */ /* 0x000fea0003800000 */
[----:B------:R-:W-:Y:S01]  /*1a80*/  BPT.TRAP 0x1 ;  /* 0x000000040000795c */ /* 0x000fe20000300000 */
.L_x_21:
[----:B------:R-:W-:-:S05]  /*1a90*/  IMAD.U32 R4, RZ, RZ, UR46 ;  /* 0x0000002eff047e24 */ /* 0x000fca000f8e00ff */
[----:B------:R-:W-:Y:S01]  /*1aa0*/  ISETP.GE.AND P2, PT, R4, 0x1, PT ;  /* 0x000000010400780c */ /* 0x000fe20003f46270 */
[----:B-1----:R-:W-:-:S12]  /*1ab0*/  @P1 BRA `(.L_x_22) ;  /* 0x0000000000081947 */ /* 0x002fd80003800000 */
[----:B------:R-:W1:Y:S02]  /*1ac0*/  SYNCS.PHASECHK.TRANS64.TRYWAIT P1, [R3+URZ], R0 ;  /* 0x00000000030075a7 */ /* 0x000e64000802017f */
[----:B-1----:R-:W-:Y:S05]  /*1ad0*/  @!P1 BRA `(.L_x_23) ;  /* 0x0000006400a49947 */ /* 0x002fea0003800000 */
.L_x_22:
[----:B------:R-:W-:Y:S05]  /*1ae0*/  WARPSYNC.ALL ;  /* 0x0000000000007948 */ /* 0x000fea0003800000 */
[----:B------:R-:W-:Y:S01]  /*1af0*/  UIADD3 UR4, UR42, 0x180, URZ ;  /* 0x000001802a047890 */ /* 0x000fe2000fffe03f */
[----:B------:R-:W-:Y:S01]  /*1b00*/  WARPGROUP.ARRIVE ;  /* 0x00000000000079c5 */ /* 0x000fe20000000000 */
[----:B------:R-:W-:Y:S02]  /*1b10*/  UIADD3 UR5, UR42, 0x10180, URZ ;  /* 0x000101802a057890 */ /* 0x000fe4000fffe03f */
[----:B------:R-:W-:Y:S02]  /*1b20*/  USHF.R.U32.HI UR4, URZ, 0x4, UR4 ;  /* 0x000000043f047899 */ /* 0x000fe40008011604 */
[----:B------:R-:W-:-:S02]  /*1b30*/  USHF.R.U32.HI UR5, URZ, 0x4, UR5 ;  /* 0x000000043f057899 */ /* 0x000fc40008011605 */
[----:B------:R-:W-:Y:S02]  /*1b40*/  ULOP3.LUT UR4, UR4, 0x3fff, URZ, 0xc0, !UPT ;  /* 0x00003fff04047892 */ /* 0x000fe4000f8ec03f */
[----:B------:R-:W-:Y:S02]  /*1b50*/  ULOP3.LUT UR5, UR5, 0x3fff, URZ, 0xc0, !UPT ;  /* 0x00003fff05057892 */ /* 0x000fe4000f8ec03f */
[----:B------:R-:W-:Y:S02]  /*1b60*/  ULOP3.LUT UR8, UR4, 0x10000, URZ, 0xfc, !UPT ;  /* 0x0001000004087892 */ /* 0x000fe4000f8efc3f */
[----:B------:R-:W-:Y:S02]  /*1b70*/  ULOP3.LUT UR9, UR5, 0x10000, URZ, 0xfc, !UPT ;  /* 0x0001000005097892 */ /* 0x000fe4000f8efc3f */
[----:B------:R-:W-:Y:S02]  /*1b80*/  ULEA UR11, UR45, UR8, 0xa ;  /* 0x000000082d0b7291 */ /* 0x000fe4000f8e503f */
[----:B------:R-:W-:Y:S01]  /*1b90*/  ULEA UR10, UR45, UR9, 0xb ;  /* 0x000000092d0a7291 */ /* 0x000fe2000f8e583f */
[----:B------:R-:W-:Y:S01]  /*1ba0*/  UMOV UR5, 0x40000040 ;  /* 0x4000004000057882 */ /* 0x000fe20000000000 */
[----:B------:R-:W-:-:S03]  /*1bb0*/  UMOV UR7, 0x40000040 ;  /* 0x4000004000077882 */ /* 0x000fc60000000000 */
[----:B------:R-:W-:Y:S02]  /*1bc0*/  UMOV UR4, UR11 ;  /* 0x0000000b00047c82 */ /* 0x000fe40008000000 */
[----:B------:R-:W-:Y:S02]  /*1bd0*/  UMOV UR6, UR10 ;  /* 0x0000000a00067c82 */ /* 0x000fe40008000000 */
[----:B------:R-:W-:Y:S01]  /*1be0*/  HGMMA.64x128x8.F32.TF32 R24, gdesc[UR4], RZ, !UPT, gsb0 ;  /* 0x05e00000041879f0 */ /* 0x000fe2000c0028ff */
[----:B------:R-:W-:Y:S02]  /*1bf0*/  UIADD3 UR4, UR11, 0x2, URZ ;  /* 0x000000020b047890 */ /* 0x000fe4000fffe03f */
[----:B------:R-:W-:Y:S01]  /*1c00*/  UIADD3 UR6, UR10, 0x2, URZ ;  /* 0x000000020a067890 */ /* 0x000fe2000fffe03f */
[----:B------:R-:W-:Y:S01]  /*1c10*/  UMOV UR5, 0x40000040 ;  /* 0x4000004000057882 */ /* 0x000fe20000000000 */
[----:B------:R-:W-:Y:S01]  /*1c20*/  UMOV UR7, 0x40000040 ;  /* 0x4000004000077882 */ /* 0x000fe20000000000 */
[----:B------:R-:W-:-:S02]  /*1c30*/  WARPGROUP.DEPBAR.LE gsb0, 0x0 ;  /* 0x00008000000079c5 */ /* 0x000fc40000010000 */
[----:B------:R-:W-:-:S06]  /*1c40*/  WARPGROUP.ARRIVE ;  /* 0x00000000000079c5 */ /* 0x000fcc0000000000 */
[----:B------:R-:W-:Y:S01]  /*1c50*/  HGMMA.64x128x8.F32.TF32 R24, gdesc[UR4], R24, gsb0 ;  /* 0x05e00000041879f0 */ /* 0x000fe20008002818 */
[----:B------:R-:W-:Y:S02]  /*1c60*/  UIADD3 UR4, UR11, 0x4, URZ ;  /* 0x000000040b047890 */ /* 0x000fe4000fffe03f */
[----:B------:R-:W-:Y:S01]  /*1c70*/  UIADD3 UR6, UR10, 0x4, URZ ;  /* 0x000000040a067890 */ /* 0x000fe2000fffe03f */
[----:B------:R-:W-:Y:S01]  /*1c80*/  UMOV UR5, 0x40000040 ;  /* 0x4000004000057882 */ /* 0x000fe20000000000 */
[----:B------:R-:W-:Y:S01]  /*1c90*/  UMOV UR7, 0x40000040 ;  /* 0x4000004000077882 */ /* 0x000fe20000000000 */
[----:B------:R-:W-:Y:S02]  /*1ca0*/  WARPGROUP.DEPBAR.LE gsb0, 0x0 ;  /* 0x00008000000079c5 */ /* 0x000fe40000010000 */
        /* <DEDUP_REMOVED lines=36> */
[----:B------:R-:W-:Y:S03]  /*1ef0*/  HGMMA.64x128x8.F32.TF32 R24, gdesc[UR4], R24, gsb0 ;  /* 0x05e00000041879f0 */ /* 0x000fe60008002818 */
[----:B------:R-:W-:Y:S02]  /*1f00*/  WARPGROUP.DEPBAR.LE gsb0, 0x0 ;  /* 0x00008000000079c5 */ /* 0x000fe40000010000 */
[----:B------:R-:W-:Y:S05]  /*1f10*/  @!P2 BRA `(.L_x_24) ;  /* 0x000000040088a947 */ /* 0x000fea0003800000 */
[----:B------:R-:W-:Y:S01]  /*1f20*/  UIADD3 UR10, UR45, 0x1, URZ ;  /* 0x000000012d0a7890 */ /* 0x000fe2000fffe03f */
[----:B01----:R-:W-:Y:S02]  /*1f30*/  IMAD.U32 R0, RZ, RZ, UR46 ;  /* 0x0000002eff007e24 */ /* 0x003fe4000f8e00ff */
[----:B------:R-:W-:Y:S01]  /*1f40*/  IMAD.U32 R3, RZ, RZ, UR45 ;  /* 0x0000002dff037e24 */ /* 0x000fe2000f8e00ff */
[----:B------:R-:W-:-:S04]  /*1f50*/  UISETP.NE.AND UP0, UPT, UR10, 0x4, UPT ;  /* 0x000000040a00788c */ /* 0x000fc8000bf05270 */
[----:B------:R-:W-:Y:S02]  /*1f60*/  USEL UR4, URZ, 0x1, UP0 ;  /* 0x000000013f047887 */ /* 0x000fe40008000000 */
[----:B------:R-:W-:Y:S02]  /*1f70*/  USEL UR10, UR10, URZ, UP0 ;  /* 0x0000003f0a0a7287 */ /* 0x000fe40008000000 */
[----:B------:R-:W-:-:S06]  /*1f80*/  ULOP3.LUT UR4, UR48, UR4, URZ, 0x3c, !UPT ;  /* 0x0000000430047292 */ /* 0x000fcc000f8e3c3f */
[----:B------:R-:W-:-:S07]  /*1f90*/  IMAD.U32 R6, RZ, RZ, UR4 ;  /* 0x00000004ff067e24 */ /* 0x000fce000f8e00ff */
.L_x_31:
[----:B------:R-:W-:Y:S05]  /*1fa0*/  @!P0 BRA `(.L_x_25) ;  /* 0x0000000000048947 */ /* 0x000fea0003800000 */
[----:B------:R-:W-:Y:S01]  /*1fb0*/  BPT.TRAP 0x1 ;  /* 0x000000040000795c */ /* 0x000fe20000300000 */
.L_x_25:
[----:B------:R-:W-:Y:S01]  /*1fc0*/  ULEA UR4, UR10, UR42, 0x3 ;  /* 0x0000002a0a047291 */ /* 0x000fe2000f8e183f */
[----:B------:R-:W-:-:S08]  /*1fd0*/  SHF.L.U32 R4, R6, 0x1f, RZ ;  /* 0x0000001f06047819 */ /* 0x000fd000000006ff */
[----:B------:R0:W1:Y:S01]  /*1fe0*/  SYNCS.PHASECHK.TRANS64.TRYWAIT P1, [UR4], R4 ;  /* 0x00000004ff0075a7 */ /* 0x0000620008020144 */
[----:B------:R-:W-:Y:S05]  /*1ff0*/  @!P0 BRA `(.L_x_26) ;  /* 0x0000000000048947 */ /* 0x000fea0003800000 */
[----:B------:R-:W-:Y:S01]  /*2000*/  BPT.TRAP 0x1 ;  /* 0x000000040000795c */ /* 0x000fe20000300000 */
.L_x_26:
[----:B-1----:R-:W-:Y:S05]  /*2010*/  @P1 BRA `(.L_x_27) ;  /* 0x0000000000081947 */ /* 0x002fea0003800000 */
[----:B------:R-:W1:Y:S02]  /*2020*/  SYNCS.PHASECHK.TRANS64.TRYWAIT P1, [UR4], R4 ;  /* 0x00000004ff0075a7 */ /* 0x000e640008020144 */
[----:B-1----:R-:W-:Y:S05]  /*2030*/  @!P1 BRA `(.L_x_28) ;  /* 0x0000006000609947 */ /* 0x002fea0003800000 */
.L_x_27:
[----:B------:R-:W-:Y:S01]  /*2040*/  ULEA UR12, UR10, UR8, 0xa ;  /* 0x000000080a0c7291 */ /* 0x000fe2000f8e503f */
[----:B------:R-:W-:Y:S01]  /*2050*/  WARPGROUP.ARRIVE ;  /* 0x00000000000079c5 */ /* 0x000fe20000000000 */
[----:B------:R-:W-:Y:S01]  /*2060*/  ULEA UR11, UR10, UR9, 0xb ;  /* 0x000000090a0b7291 */ /* 0x000fe2000f8e583f */
[----:B------:R-:W-:Y:S01]  /*2070*/  UMOV UR5, 0x40000040 ;  /* 0x4000004000057882 */ /* 0x000fe20000000000 */
[----:B------:R-:W-:-:S03]  /*2080*/  UMOV UR7, 0x40000040 ;  /* 0x4000004000077882 */ /* 0x000fc60000000000 */
[----:B------:R-:W-:Y:S02]  /*2090*/  UMOV UR4, UR12 ;  /* 0x0000000c00047c82 */ /* 0x000fe40008000000 */
[----:B------:R-:W-:Y:S02]  /*20a0*/  UMOV UR6, UR11 ;  /* 0x0000000b00067c82 */ /* 0x000fe40008000000 */
[----:B------:R-:W-:Y:S01]  /*20b0*/  HGMMA.64x128x8.F32.TF32 R24, gdesc[UR4], R24, gsb0 ;  /* 0x05e00000041879f0 */ /* 0x000fe20008002818 */
        /* <DEDUP_REMOVED lines=51> */
[----:B------:R-:W-:Y:S01]  /*23f0*/  BPT.TRAP 0x1 ;  /* 0x000000040000795c */ /* 0x000fe20000300000 */
.L_x_29:
[----:B------:R-:W-:Y:S01]  /*2400*/  ISETP.NE.AND P1, PT, R23, RZ, PT ;  /* 0x000000ff1700720c */ /* 0x000fe20003f25270 */
[----:B------:R-:W-:-:S12]  /*2410*/  UISETP.GT.U32.AND UP0, UPT, UR40, 0x1, UPT ;  /* 0x000000012800788c */ /* 0x000fd8000bf04070 */
[----:B01----:R-:W-:-:S05]  /*2420*/  @P1 LEA R4, R3, UR42, 0x3 ;  /* 0x0000002a03041c11 */ /* 0x003fca000f8e18ff */
[----:B------:R-:W-:-:S05]  /*2430*/  @P1 VIADD R5, R4, 0x20 ;  /* 0x0000002004051836 */ /* 0x000fca0000000000 */
[----:B------:R-:W-:-:S04]  /*2440*/  @P1 PRMT R5, R22, 0x654, R5 ;  /* 0x0000065416051816 */ /* 0x000fc80000000005 */
[----:B------:R0:W-:Y:S01]  /*2450*/  @P1 SYNCS.ARRIVE.TRANS64.RED.A1T0 RZ, [R5+URZ], RZ ;  /* 0x000000ff05ff19a7 */ /* 0x0001e2000810043f */
[----:B------:R-:W-:-:S13]  /*2460*/  PLOP3.LUT P1, PT, PT, PT, UP0, 0x80, 0x0 ;  /* 0x000000000000781c */ /* 0x000fda0003f2f008 */
[----:B0-----:R-:W-:Y:S05]  /*2470*/  @P1 BRA `(.L_x_30) ;  /* 0x0000000000041947 */ /* 0x001fea0003800000 */
[----:B------:R-:W-:Y:S01]  /*2480*/  BPT.TRAP 0x1 ;  /* 0x000000040000795c */ /* 0x000fe20000300000 */
.L_x_30:
[----:B------:R-:W-:Y:S01]  /*2490*/  UIADD3 UR10, UR10, 0x1, URZ ;  /* 0x000000010a0a7890 */ /* 0x000fe2000fffe03f */
[C---:B------:R-:W-:Y:S01]  /*24a0*/  ISETP.GT.AND P2, PT, R0.reuse, 0x1, PT ;  /* 0x000000010000780c */ /* 0x040fe20003f44270 */
[----:B------:R-:W-:Y:S02]  /*24b0*/  VIADD R3, R3, 0x1 ;  /* 0x0000000103037836 */ /* 0x000fe40000000000 */
[----:B------:R-:W-:Y:S01]  /*24c0*/  UISETP.NE.AND UP0, UPT, UR10, 0x4, UPT ;  /* 0x000000040a00788c */ /* 0x000fe2000bf05270 */
[----:B------:R-:W-:Y:S02]  /*24d0*/  VIADD R0, R0, 0xffffffff ;  /* 0xffffffff00007836 */ /* 0x000fe40000000000 */
[C---:B------:R-:W-:Y:S01]  /*24e0*/  ISETP.NE.AND P1, PT, R3.reuse, 0x4, PT ;  /* 0x000000040300780c */ /* 0x040fe20003f25270 */
[----:B------:R-:W-:Y:S02]  /*24f0*/  USEL UR4, URZ, 0x1, UP0 ;  /* 0x000000013f047887 */ /* 0x000fe40008000000 */
[----:B------:R-:W-:Y:S01]  /*2500*/  USEL UR10, UR10, URZ, UP0 ;  /* 0x0000003f0a0a7287 */ /* 0x000fe20008000000 */
[----:B------:R-:W-:-:S03]  /*2510*/  SEL R3, R3, RZ, P1 ;  /* 0x000000ff03037207 */ /* 0x000fc60000800000 */
[----:B------:R-:W-:Y:S01]  /*2520*/  LOP3.LUT R6, R6, UR4, RZ, 0x3c, !PT ;  /* 0x0000000406067c12 */ /* 0x000fe2000f8e3cff */
[----:B------:R-:W-:Y:S07]  /*2530*/  @P2 BRA `(.L_x_31) ;  /* 0xfffffff800982947 */ /* 0x000fee000383ffff */
.L_x_24:
[----:B01----:R-:W0:Y:S01]  /*2540*/  LDC R0, c[0x0][0x28c] ;  /* 0x0000a300ff007b82 */ /* 0x003e220000000800 */
[----:B------:R1:W-:Y:S01]  /*2550*/  SYNCS.ARRIVE.TRANS64.A1T0 RZ, [R101+UR50], RZ ;  /* 0x000000ff65ff79a7 */ /* 0x0003e20008100032 */
[----:B0-----:R-:W-:-:S13]  /*2560*/  ISETP.GE.AND P1, PT, R0, 0x1, PT ;  /* 0x000000010000780c */ /* 0x001fda0003f26270 */
[----:B-1----:R-:W-:Y:S05]  /*2570*/  @!P1 BRA `(.L_x_32) ;  /* 0x0000000000409947 */ /* 0x002fea0003800000 */
[----:B------:R-:W-:Y:S05]  /*2580*/  @!P0 BRA `(.L_x_33) ;  /* 0x0000000000048947 */ /* 0x000fea0003800000 */
[----:B------:R-:W-:Y:S01]  /*2590*/  BPT.TRAP 0x1 ;  /* 0x000000040000795c */ /* 0x000fe20000300000 */
.L_x_33:
[----:B------:R-:W-:Y:S01]  /*25a0*/  ISETP.NE.AND P0, PT, R23, RZ, PT ;  /* 0x000000ff1700720c */ /* 0x000fe20003f05270 */
[----:B------:R-:W-:-:S12]  /*25b0*/  IMAD.U32 R3, RZ, RZ, UR42 ;  /* 0x0000002aff037e24 */ /* 0x000fd8000f8e00ff */
[----:B------:R-:W-:-:S05]  /*25c0*/  VOTEU.ANY UP0, P0 ;  /* 0x00000000003f7886 */ /* 0x000fca0000000100 */
[----:B------:R-:W-:Y:S02]  /*25d0*/  @UP0 UIADD3 UR4, UR46, UR45, URZ ;  /* 0x0000002d2e040290 */ /* 0x000fe4000fffe03f */
[----:B------:R-:W-:-:S04]  /*25e0*/  UISETP.GT.U32.AND UP0, UPT, UR40, 0x1, UPT ;  /* 0x000000012800788c */ /* 0x000fc8000bf04070 */
[----:B------:R-:W-:-:S04]  /*25f0*/  IMAD.U32 R0, RZ, RZ, UR4 ;  /* 0x00000004ff007e24 */ /* 0x000fc8000f8e00ff */
[----:B------:R-:W-:-:S05]  /*2600*/  @P0 IMAD.SHL.U32 R0, R0, 0x8, RZ ;  /* 0x0000000800000824 */ /* 0x000fca00078e00ff */
[----:B------:R-:W-:-:S04]  /*2610*/  @P0 LOP3.LUT R0, R0, 0x18, RZ, 0xc0, !PT ;  /* 0x0000001800000812 */ /* 0x000fc800078ec0ff */
[----:B------:R-:W-:-:S04]  /*2620*/  @P0 IADD3 R3, R3, 0x20, R0 ;  /* 0x0000002003030810 */ /* 0x000fc80007ffe000 */
[----:B------:R-:W-:-:S04]  /*2630*/  @P0 PRMT R3, R22, 0x654, R3 ;  /* 0x0000065416030816 */ /* 0x000fc80000000003 */
[----:B------:R0:W-:Y:S01]  /*2640*/  @P0 SYNCS.ARRIVE.TRANS64.RED.A1T0 RZ, [R3+URZ], RZ ;  /* 0x000000ff03ff09a7 */ /* 0x0001e2000810043f */
[----:B------:R-:W-:-:S13]  /*2650*/  PLOP3.LUT P0, PT, PT, PT, UP0, 0x80, 0x0 ;  /* 0x000000000000781c */ /* 0x000fda0003f0f008 */
[----:B0-----:R-:W-:Y:S05]  /*2660*/  @P0 BRA `(.L_x_32) ;  /* 0x0000000000040947 */ /* 0x001fea0003800000 */
[----:B------:R-:W-:Y:S01]  /*2670*/  BPT.TRAP 0x1 ;  /* 0x000000040000795c */ /* 0x000fe20000300000 */
.L_x_32:
[----:B------:R-:W-:Y:S02]  /*2680*/  SHF.L.U32 R0, R100, 0x1f, RZ ;  /* 0x0000001f64007819 */ /* 0x000fe400000006ff */
[----:B------:R-:W-:Y:S02]  /*2690*/  SHF.R.S32.HI R9, RZ, 0x1f, R19 ;  /* 0x0000001fff097819 */ /* 0x000fe40000011413 */
[----:B------:R-:W0:Y:S02]  /*26a0*/  SYNCS.PHASECHK.TRANS64.TRYWAIT P0, [R97+URZ+0x8], R0 ;  /* 0x00000800610075a7 */ /* 0x000e24000800017f */
[----:B0-----:R-:W-:Y:S05]  /*26b0*/  @!P0 BRA `(.L_x_34) ;  /* 0x0000005800d88947 */ /* 0x001fea0003800000 */
.L_x_188:
[----:B------:R-:W-:Y:S01]  /*26c0*/  ULDC.64 UR4, c[0x0][0x5d0] ;  /* 0x0001740000047ab9 */ /* 0x000fe20000000a00 */
[----:B------:R-:W-:Y:S01]  /*26d0*/  ULDC UR6, c[0x0][0x284] ;  /* 0x0000a10000067ab9 */ /* 0x000fe20000000800 */
[----:B0-----:R-:W-:Y:S02]  /*26e0*/  IMAD R0, R9, UR4, RZ ;  /* 0x0000000409007c24 */ /* 0x001fe4000f8e02ff */
[----:B------:R-:W-:Y:S02]  /*26f0*/  IMAD.SHL.U32 R10, R2, 0x80, RZ ;  /* 0x00000080020a7824 */ /* 0x000fe400078e00ff */
[C---:B------:R-:W-:Y:S02]  /*2700*/  IMAD R5, R19.reuse, UR5, R0 ;  /* 0x0000000513057c24 */ /* 0x040fe4000f8e0200 */
[----:B------:R-:W-:Y:S01]  /*2710*/  IMAD.SHL.U32 R0, R18, 0x40, RZ ;  /* 0x0000004012007824 */ /* 0x000fe200078e00ff */
[----:B------:R-:W-:Y:S01]  /*2720*/  SHF.R.S32.HI R11, RZ, 0x1f, R10 ;  /* 0x0000001fff0b7819 */ /* 0x000fe2000001140a */
[----:B------:R-:W-:Y:S01]  /*2730*/  IMAD.WIDE.U32 R2, R19, UR4, R92 ;  /* 0x0000000413027c25 */ /* 0x000fe2000f8e005c */
[----:B------:R-:W-:-:S02]  /*2740*/  ULDC.64 UR4, c[0x0][0x5c8] ;  /* 0x0001720000047ab9 */ /* 0x000fc40000000a00 */
[----:B------:R-:W-:Y:S01]  /*2750*/  ISETP.GE.AND P0, PT, R0, UR6, PT ;  /* 0x0000000600007c0c */ /* 0x000fe2000bf06270 */
[----:B------:R-:W-:Y:S01]  /*2760*/  ULDC UR6, c[0x0][0x288] ;  /* 0x0000a20000067ab9 */ /* 0x000fe20000000800 */
[----:B------:R-:W-:Y:S01]  /*2770*/  IADD3 R2, P1, R10, R2, RZ ;  /* 0x000000020a027210 */ /* 0x000fe20007f3e0ff */
[----:B------:R-:W-:Y:S01]  /*2780*/  IMAD.WIDE R20, R18, 0x40, R90 ;  /* 0x0000004012147825 */ /* 0x000fe200078e025a */
[----:B------:R-:W-:Y:S02]  /*2790*/  ISETP.GE.OR P0, PT, R10, UR6, P0 ;  /* 0x000000060a007c0c */ /* 0x000fe40008706670 */
[----:B------:R-:W-:Y:S01]  /*27a0*/  IADD3.X R3, R11, R3, R5, P1, !PT ;  /* 0x000000030b037210 */ /* 0x000fe20000ffe405 */
[----:B------:R-:W-:-:S04]  /*27b0*/  IMAD R7, R21, UR4, RZ ;  /* 0x0000000415077c24 */ /* 0x000fc8000f8e02ff */
[C---:B------:R-:W-:Y:S02]  /*27c0*/  IMAD R7, R20.reuse, UR5, R7 ;  /* 0x0000000514077c24 */ /* 0x040fe4000f8e0207 */
[----:B------:R-:W-:-:S04]  /*27d0*/  IMAD.WIDE.U32 R102, R20, UR4, R2 ;  /* 0x0000000414667c25 */ /* 0x000fc8000f8e0002 */
[----:B------:R-:W-:Y:S05]  /*27e0*/  @P0 BRA `(.L_x_35) ;  /* 0x0000003c00d80947 */ /* 0x000fea0003800000 */
[----:B-----5:R-:W-:Y:S01]  /*27f0*/  FSETP.NEU.AND P1, PT, R89, RZ, PT ;  /* 0x000000ff5900720b */ /* 0x020fe20003f2d000 */
[----:B------:R-:W-:Y:S01]  /*2800*/  IMAD.IADD R14, R96, 0x1, -R10 ;  /* 0x00000001600e7824 */ /* 0x000fe200078e0a0a */
[----:B------:R-:W-:Y:S01]  /*2810*/  BSSY B0, `(.L_x_35) ;  /* 0x00003f3000007945 */ /* 0x000fe20003800000 */
[----:B------:R-:W-:Y:S02]  /*2820*/  IMAD.IADD R0, R99, 0x1, -R0 ;  /* 0x0000000163007824 */ /* 0x000fe400078e0a00 */
[----:B------:R-:W-:Y:S01]  /*2830*/  IMAD.IADD R7, R103, 0x1, R7 ;  /* 0x0000000167077824 */ /* 0x000fe200078e0207 */
[----:B------:R-:W-:-:S04]  /*2840*/  ISETP.GT.AND P0, PT, R14, RZ, PT ;  /* 0x000000ff0e00720c */ /* 0x000fc80003f04270 */
[----:B------:R-:W-:-:S03]  /*2850*/  ISETP.GT.AND P2, PT, R0, RZ, P0 ;  /* 0x000000ff0000720c */ /* 0x000fc60000744270 */
[----:B------:R-:W-:Y:S10]  /*2860*/  @!P1 BRA `(.L_x_36) ;  /* 0x0000002c001c9947 */ /* 0x000ff40003800000 */
[----:B------:R-:W0:Y:S01]  /*2870*/  LDC.64 R104, c[0x0][0x5b8] ;  /* 0x00016e00ff687b82 */ /* 0x000e220000000a00 */
[----:B------:R-:W-:-:S07]  /*2880*/  ULDC.64 UR4, c[0x0][0x5c0] ;  /* 0x0001700000047ab9 */ /* 0x000fce0000000a00 */
[----:B------:R-:W1:Y:S08]  /*2890*/  LDC.64 R106, c[0x0][0x5b0] ;  /* 0x00016c00ff6a7b82 */ /* 0x000e700000000a00 */
[----:B------:R-:W2:Y:S01]  /*28a0*/  LDC.64 R108, c[0x0][0x5a8] ;  /* 0x00016a00ff6c7b82 */ /* 0x000ea20000000a00 */
[-C--:B0-----:R-:W-:Y:S02]  /*28b0*/  IMAD R4, R9, R104.reuse, RZ ;  /* 0x0000006809047224 */ /* 0x081fe400078e02ff */
[----:B------:R-:W-:-:S04]  /*28c0*/  IMAD.WIDE.U32 R2, R19, R104, R92 ;  /* 0x0000006813027225 */ /* 0x000fc800078e005c */
[----:B------:R-:W-:Y:S01]  /*28d0*/  IMAD R103, R19, R105, R4 ;  /* 0x0000006913677224 */ /* 0x000fe200078e0204 */
[----:B------:R-:W-:Y:S01]  /*28e0*/  IADD3 R4, P1, R10, R2, RZ ;  /* 0x000000020a047210 */ /* 0x000fe20007f3e0ff */
[----:B-1----:R-:W-:-:S03]  /*28f0*/  IMAD R2, R21, R106, RZ ;  /* 0x0000006a15027224 */ /* 0x002fc600078e02ff */
[----:B------:R-:W-:Y:S01]  /*2900*/  IADD3.X R5, R11, R3, R103, P1, !PT ;  /* 0x000000030b057210 */ /* 0x000fe20000ffe467 */
[C---:B------:R-:W-:Y:S02]  /*2910*/  IMAD R21, R20.reuse, R107, R2 ;  /* 0x0000006b14157224 */ /* 0x040fe400078e0202 */
[----:B------:R-:W-:-:S04]  /*2920*/  IMAD.WIDE.U32 R2, R20, R106, R4 ;  /* 0x0000006a14027225 */ /* 0x000fc800078e0004 */
[----:B------:R-:W-:Y:S01]  /*2930*/  IMAD.IADD R3, R3, 0x1, R21 ;  /* 0x0000000103037824 */ /* 0x000fe200078e0215 */
[----:B--2---:R-:W-:-:S04]  /*2940*/  LEA R8, P1, R2, R108, 0x2 ;  /* 0x0000006c02087211 */ /* 0x004fc800078210ff */
[----:B------:R-:W-:-:S05]  /*2950*/  LEA.HI.X R9, R2, R109, R3, 0x2, P1 ;  /* 0x0000006d02097211 */ /* 0x000fca00008f1403 */
[----:B------:R0:W2:Y:S01]  /*2960*/  @P2 LDG.E.LTC128B R15, desc[UR54][R8.64] ;  /* 0x00000036080f2981 */ /* 0x0000a2000c1e1920 */
[----:B------:R-:W-:Y:S01]  /*2970*/  IMAD.WIDE.U32 R2, R20, R106, R10 ;  /* 0x0000006a14027225 */ /* 0x000fe200078e000a */
[----:B------:R-:W-:Y:S01]  /*2980*/  LEA R6, P3, R102, UR4, 0x2 ;  /* 0x0000000466067c11 */ /* 0x000fe2000f8610ff */
[----:B------:R-:W-:Y:S01]  /*2990*/  BSSY B1, `(.L_x_37) ;  /* 0x0000014000017945 */ /* 0x000fe20003800000 */
[----:B------:R-:W-:Y:S02]  /*29a0*/  IADD3 R12, P1, R92, R2, RZ ;  /* 0x000000025c0c7210 */ /* 0x000fe40007f3e0ff */
[----:B------:R-:W-:Y:S02]  /*29b0*/  LEA.HI.X R7, R102, UR5, R7, 0x2, P3 ;  /* 0x0000000566077c11 */ /* 0x000fe400098f1407 */
[----:B------:R-:W-:Y:S01]  /*29c0*/  IADD3.X R13, R93, R21, R3, P1, !PT ;  /* 0x000000155d0d7210 */ /* 0x000fe20000ffe403 */
[----:B0-----:R-:W-:Y:S01]  /*29d0*/  IMAD.SHL.U32 R8, R106, 0x8, RZ ;  /* 0x000000086a087824 */ /* 0x001fe200078e00ff */
[----:B------:R-:W-:-:S02]  /*29e0*/  ISETP.GT.AND P1, PT, R14, 0x1, PT ;  /* 0x000000010e00780c */ /* 0x000fc40003f24270 */
[----:B------:R-:W-:Y:S01]  /*29f0*/  SHF.L.U64.HI R9, R106, 0x3, R107 ;  /* 0x000000036a097819 */ /* 0x000fe2000001026b */
[----:B------:R-:W-:Y:S01]  /*2a00*/  IMAD.WIDE.U32 R12, R19, R104, R12 ;  /* 0x00000068130c7225 */ /* 0x000fe200078e000c */
[----:B------:R-:W-:-:S03]  /*2a10*/  ISETP.GT.AND P3, PT, R0, RZ, P1 ;  /* 0x000000ff0000720c */ /* 0x000fc60000f64270 */
[----:B------:R-:W-:Y:S01]  /*2a20*/  IMAD.WIDE.U32 R8, R20, R106, R8 ;  /* 0x0000006a14087225 */ /* 0x000fe200078e0008 */
[----:B--2---:R-:W-:-:S05]  /*2a30*/  LOP3.LUT R2, R15, 0xffffe000, RZ, 0xc0, !PT ;  /* 0xffffe0000f027812 */ /* 0x004fca00078ec0ff */
[----:B------:R-:W-:Y:S01]  /*2a40*/  FMUL R3, R2, R89 ;  /* 0x0000005902037220 */ /* 0x000fe20000400000 */
[----:B------:R-:W-:-:S03]  /*2a50*/  LEA R2, P4, R12, R108, 0x2 ;  /* 0x0000006c0c027211 */ /* 0x000fc600078810ff */
[----:B------:R-:W-:Y:S01]  /*2a60*/  FFMA R105, R24, R88, R3 ;  /* 0x0000005818697223 */ /* 0x000fe20000000003 */
[----:B------:R-:W-:-:S04]  /*2a70*/  IMAD.IADD R3, R103, 0x1, R13 ;  /* 0x0000000167037824 */ /* 0x000fc800078e020d */
[----:B------:R-:W-:Y:S02]  /*2a80*/  F2FP.TF32.F32.PACK_B R105, R105 ;  /* 0x00000069ff69723e */ /* 0x000fe400024050ff */
[----:B------:R-:W-:-:S03]  /*2a90*/  LEA.HI.X R3, R12, R109, R3, 0x2, P4 ;  /* 0x0000006d0c037211 */ /* 0x000fc600020f1403 */
[----:B------:R0:W-:Y:S01]  /*2aa0*/  @P2 STG.E desc[UR54][R6.64], R105 ;  /* 0x0000006906002986 */ /* 0x0001e2000c101936 */
[----:B------:R-:W-:Y:S05]  /*2ab0*/  @!P3 BRA `(.L_x_38) ;  /* 0x000000000004b947 */ /* 0x000fea0003800000 */
[----:B------:R1:W5:Y:S02]  /*2ac0*/  LDG.E.LTC128B R15, desc[UR54][R2.64+0x4] ;  /* 0x00000436020f7981 */ /* 0x000364000c1e1920 */
.L_x_38:
[----:B------:R-:W-:Y:S05]  /*2ad0*/  BSYNC B1 ;  /* 0x0000000000017941 */ /* 0x000fea0003800000 */
.L_x_37:
[----:B-----5:R-:W-:Y:S01]  /*2ae0*/  LOP3.LUT R12, R15, 0xffffe000, RZ, 0xc0, !PT ;  /* 0xffffe0000f0c7812 */ /* 0x020fe200078ec0ff */
[----:B------:R-:W-:Y:S01]  /*2af0*/  IMAD.IADD R21, R21, 0x1, R9 ;  /* 0x0000000115157824 */ /* 0x000fe200078e0209 */
[----:B------:R-:W-:Y:S02]  /*2b00*/  IADD3 R4, P2, R4, R8, RZ ;  /* 0x0000000804047210 */ /* 0x000fe40007f5e0ff */
[----:B------:R-:W-:Y:S01]  /*2b10*/  ISETP.GT.AND P0, PT, R0, 0x8, P0 ;  /* 0x000000080000780c */ /* 0x000fe20000704270 */
[----:B------:R-:W-:Y:S02]  /*2b20*/  FMUL R12, R12, R89 ;  /* 0x000000590c0c7220 */ /* 0x000fe40000400000 */
[----:B------:R-:W-:Y:S02]  /*2b30*/  IMAD.X R5, R21, 0x1, R5, P2 ;  /* 0x0000000115057824 */ /* 0x000fe400010e0605 */
[----:B------:R-:W-:Y:S01]  /*2b40*/  FFMA R25, R25, R88, R12 ;  /* 0x0000005819197223 */ /* 0x000fe2000000000c */
[----:B------:R-:W-:-:S04]  /*2b50*/  LEA R12, P2, R4, R108, 0x2 ;  /* 0x0000006c040c7211 */ /* 0x000fc800078410ff */
[----:B------:R-:W-:Y:S01]  /*2b60*/  LEA.HI.X R13, R4, R109, R5, 0x2, P2 ;  /* 0x0000006d040d7211 */ /* 0x000fe200010f1405 */
[----:B------:R-:W-:Y:S01]  /*2b70*/  @P3 IMAD.MOV.U32 R4, RZ, RZ, R6 ;  /* 0x000000ffff043224 */ /* 0x000fe200078e0006 */
[----:B------:R-:W-:Y:S01]  /*2b80*/  F2FP.TF32.F32.PACK_B R25, R25 ;  /* 0x00000019ff19723e */ /* 0x000fe200024050ff */
[----:B------:R-:W-:-:S05]  /*2b90*/  @P3 IMAD.MOV.U32 R5, RZ, RZ, R7 ;  /* 0x000000ffff053224 */ /* 0x000fca00078e0007 */
[----:B------:R2:W-:Y:S04]  /*2ba0*/  @P3 STG.E desc[UR54][R4.64+0x4], R25 ;  /* 0x0000041904003986 */ /* 0x0005e8000c101936 */
[----:B------:R-:W3:Y:S01]  /*2bb0*/  @P0 LDG.E.LTC128B R15, desc[UR54][R12.64] ;  /* 0x000000360c0f0981 */ /* 0x000ee2000c1e1920 */
[----:B------:R-:W-:Y:S01]  /*2bc0*/  IADD3 R10, P2, P3, R92, R8, R10 ;  /* 0x000000085c0a7210 */ /* 0x000fe20007b5e00a */
[----:B------:R-:W-:Y:S01]  /*2bd0*/  BSSY B1, `(.L_x_39) ;  /* 0x0000011000017945 */ /* 0x000fe20003800000 */
[----:B------:R-:W-:Y:S02]  /*2be0*/  ISETP.GT.AND P1, PT, R0, 0x8, P1 ;  /* 0x000000080000780c */ /* 0x000fe40000f24270 */
[----:B------:R-:W-:-:S03]  /*2bf0*/  IADD3.X R11, R93, R21, R11, P2, P3 ;  /* 0x000000155d0b7210 */ /* 0x000fc600017e640b */
[----:B------:R-:W-:Y:S01]  /*2c00*/  IMAD.WIDE.U32 R10, R19, R104, R10 ;  /* 0x00000068130a7225 */ /* 0x000fe200078e000a */
[----:B------:R-:W-:-:S03]  /*2c10*/  SHF.L.U64.HI R19, R95, 0x2, R94 ;  /* 0x000000025f137819 */ /* 0x000fc6000001025e */
[----:B------:R-:W-:Y:S01]  /*2c20*/  IMAD.IADD R11, R103, 0x1, R11 ;  /* 0x00000001670b7824 */ /* 0x000fe200078e020b */
[----:B--2---:R-:W-:-:S04]  /*2c30*/  LEA R4, P3, R10, R108, 0x2 ;  /* 0x0000006c0a047211 */ /* 0x004fc800078610ff */
[----:B------:R-:W-:Y:S02]  /*2c40*/  LEA.HI.X R5, R10, R109, R11, 0x2, P3 ;  /* 0x0000006d0a057211 */ /* 0x000fe400018f140b */
[----:B---3--:R-:W-:-:S05]  /*2c50*/  LOP3.LUT R8, R15, 0xffffe000, RZ, 0xc0, !PT ;  /* 0xffffe0000f087812 */ /* 0x008fca00078ec0ff */
[----:B------:R-:W-:Y:S01]  /*2c60*/  FMUL R9, R8, R89 ;  /* 0x0000005908097220 */ /* 0x000fe20000400000 */
[----:B------:R-:W-:-:S03]  /*2c70*/  LEA R8, P2, R95, R6, 0x2 ;  /* 0x000000065f087211 */ /* 0x000fc600078410ff */
[----:B------:R-:W-:Y:S02]  /*2c80*/  FFMA R21, R26, R88, R9 ;  /* 0x000000581a157223 */ /* 0x000fe40000000009 */
[----:B------:R-:W-:-:S03]  /*2c90*/  IMAD.X R9, R19, 0x1, R7, P2 ;  /* 0x0000000113097824 */ /* 0x000fc600010e0607 */
[----:B------:R-:W-:-:S05]  /*2ca0*/  F2FP.TF32.F32.PACK_B R21, R21 ;  /* 0x00000015ff15723e */ /* 0x000fca00024050ff */
[----:B------:R2:W-:Y:S01]  /*2cb0*/  @P0 STG.E desc[UR54][R8.64], R21 ;  /* 0x0000001508000986 */ /* 0x0005e2000c101936 */
[----:B------:R-:W-:Y:S05]  /*2cc0*/  @!P1 BRA `(.L_x_40) ;  /* 0x0000000000049947 */ /* 0x000fea0003800000 */
[----:B------:R3:W5:Y:S02]  /*2cd0*/  LDG.E.LTC128B R15, desc[UR54][R4.64+0x4] ;  /* 0x00000436040f7981 */ /* 0x000764000c1e1920 */
.L_x_40:
[----:B------:R-:W-:Y:S05]  /*2ce0*/  BSYNC B1 ;  /* 0x0000000000017941 */ /* 0x000fea0003800000 */
.L_x_39:
[----:B-----5:R-:W-:Y:S01]  /*2cf0*/  LOP3.LUT R10, R15, 0xffffe000, RZ, 0xc0, !PT ;  /* 0xffffe0000f0a7812 */ /* 0x020fe200078ec0ff */
[----:B------:R-:W-:Y:S01]  /*2d00*/  BSSY B1, `(.L_x_41) ;  /* 0x0000009000017945 */ /* 0x000fe20003800000 */
[----:B------:R-:W-:-:S03]  /*2d10*/  ISETP.GT.AND P0, PT, R14, 0x8, PT ;  /* 0x000000080e00780c */ /* 0x000fc60003f04270 */
[----:B------:R-:W-:Y:S01]  /*2d20*/  FMUL R10, R10, R89 ;  /* 0x000000590a0a7220 */ /* 0x000fe20000400000 */
[----:B------:R-:W-:-:S03]  /*2d30*/  ISETP.GT.AND P2, PT, R0, RZ, P0 ;  /* 0x000000ff0000720c */ /* 0x000fc60000744270 */
[----:B------:R-:W-:-:S05]  /*2d40*/  FFMA R27, R27, R88, R10 ;  /* 0x000000581b1b7223 */ /* 0x000fca000000000a */
[----:B------:R-:W-:-:S05]  /*2d50*/  F2FP.TF32.F32.PACK_B R27, R27 ;  /* 0x0000001bff1b723e */ /* 0x000fca00024050ff */
[----:B------:R4:W-:Y:S01]  /*2d60*/  @P1 STG.E desc[UR54][R8.64+0x4], R27 ;  /* 0x0000041b08001986 */ /* 0x0009e2000c101936 */
[----:B------:R-:W-:Y:S05]  /*2d70*/  @!P2 BRA `(.L_x_42) ;  /* 0x000000000004a947 */ /* 0x000fea0003800000 */
[----:B------:R0:W5:Y:S02]  /*2d80*/  LDG.E.LTC128B R15, desc[UR54][R2.64+0x20] ;  /* 0x00002036020f7981 */ /* 0x000164000c1e1920 */
.L_x_42:
[----:B------:R-:W-:Y:S05]  /*2d90*/  BSYNC B1 ;  /* 0x0000000000017941 */ /* 0x000fea0003800000 */
.L_x_41:
        /* <DEDUP_REMOVED lines=10> */
.L_x_44:
[----:B------:R-:W-:Y:S05]  /*2e40*/  BSYNC B1 ;  /* 0x0000000000017941 */ /* 0x000fea0003800000 */
.L_x_43:
[----:B-----5:R-:W-:Y:S01]  /*2e50*/  LOP3.LUT R10, R15, 0xffffe000, RZ, 0xc0, !PT ;  /* 0xffffe0000f0a7812 */ /* 0x020fe200078ec0ff */
[----:B------:R-:W-:Y:S01]  /*2e60*/  BSSY B1, `(.L_x_45) ;  /* 0x0000008000017945 */ /* 0x000fe20003800000 */
[----:B------:R-:W-:-:S03]  /*2e70*/  ISETP.GT.AND P0, PT, R0, 0x8, P0 ;  /* 0x000000080000780c */ /* 0x000fc60000704270 */
[----:B------:R-:W-:-:S04]  /*2e80*/  FMUL R10, R10, R89 ;  /* 0x000000590a0a7220 */ /* 0x000fc80000400000 */
[----:B------:R-:W-:-:S05]  /*2e90*/  FFMA R29, R29, R88, R10 ;  /* 0x000000581d1d7223 */ /* 0x000fca000000000a */
[----:B------:R-:W-:-:S05]  /*2ea0*/  F2FP.TF32.F32.PACK_B R29, R29 ;  /* 0x0000001dff1d723e */ /* 0x000fca00024050ff */
[----:B------:R0:W-:Y:S01]  /*2eb0*/  @P3 STG.E desc[UR54][R6.64+0x24], R29 ;  /* 0x0000241d06003986 */ /* 0x0001e2000c101936 */
[----:B------:R-:W-:Y:S05]  /*2ec0*/  @!P0 BRA `(.L_x_46) ;  /* 0x0000000000048947 */ /* 0x000fea0003800000 */
[----:B------:R0:W5:Y:S02]  /*2ed0*/  LDG.E.LTC128B R15, desc[UR54][R4.64+0x20] ;  /* 0x00002036040f7981 */ /* 0x000164000c1e1920 */
.L_x_46:
[----:B------:R-:W-:Y:S05]  /*2ee0*/  BSYNC B1 ;  /* 0x0000000000017941 */ /* 0x000fea0003800000 */
.L_x_45:
[----:B-----5:R-:W-:Y:S01]  /*2ef0*/  LOP3.LUT R10, R15, 0xffffe000, RZ, 0xc0, !PT ;  /* 0xffffe0000f0a7812 */ /* 0x020fe200078ec0ff */
[----:B------:R-:W-:Y:S01]  /*2f00*/  BSSY B1, `(.L_x_47) ;  /* 0x0000008000017945 */ /* 0x000fe20003800000 */
[----:B------:R-:W-:-:S03]  /*2f10*/  ISETP.GT.AND P1, PT, R0, 0x8, P1 ;  /* 0x000000080000780c */ /* 0x000fc60000f24270 */
[----:B0-----:R-:W-:-:S04]  /*2f20*/  FMUL R11, R10, R89 ;  /* 0x000000590a0b7220 */ /* 0x001fc80000400000 */
[----:B------:R-:W-:-:S05]  /*2f30*/  FFMA R11, R30, R88, R11 ;  /* 0x000000581e0b7223 */ /* 0x000fca000000000b */
[----:B------:R-:W-:-:S05]  /*2f40*/  F2FP.TF32.F32.PACK_B R11, R11 ;  /* 0x0000000bff0b723e */ /* 0x000fca00024050ff */
[----:B------:R0:W-:Y:S01]  /*2f50*/  @P0 STG.E desc[UR54][R8.64+0x20], R11 ;  /* 0x0000200b08000986 */ /* 0x0001e2000c101936 */
[----:B------:R-:W-:Y:S05]  /*2f60*/  @!P1 BRA `(.L_x_48) ;  /* 0x0000000000049947 */ /* 0x000fea0003800000 */
[----:B------:R0:W5:Y:S02]  /*2f70*/  LDG.E.LTC128B R15, desc[UR54][R4.64+0x24] ;  /* 0x00002436040f7981 */ /* 0x000164000c1e1920 */
.L_x_48:
[----:B------:R-:W-:Y:S05]  /*2f80*/  BSYNC B1 ;  /* 0x0000000000017941 */ /* 0x000fea0003800000 */
.L_x_47:
        /* <DEDUP_REMOVED lines=10> */
.L_x_50:
[----:B------:R-:W-:Y:S05]  /*3030*/  BSYNC B1 ;  /* 0x0000000000017941 */ /* 0x000fea0003800000 */
.L_x_49:
[----:B-----5:R-:W-:Y:S01]  /*3040*/  LOP3.LUT R10, R15, 0xffffe000, RZ, 0xc0, !PT ;  /* 0xffffe0000f0a7812 */ /* 0x020fe200078ec0ff */
[----:B------:R-:W-:Y:S01]  /*3050*/  BSSY B1, `(.L_x_51) ;  /* 0x0000009000017945 */ /* 0x000fe20003800000 */
[----:B------:R-:W-:-:S03]  /*3060*/  ISETP.GT.AND P1, PT, R14, 0x11, PT ;  /* 0x000000110e00780c */ /* 0x000fc60003f24270 */
[----:B0-----:R-:W-:Y:S01]  /*3070*/  FMUL R11, R10, R89 ;  /* 0x000000590a0b7220 */ /* 0x001fe20000400000 */
[----:B------:R-:W-:-:S03]  /*3080*/  ISETP.GT.AND P3, PT, R0, RZ, P1 ;  /* 0x000000ff0000720c */ /* 0x000fc60000f64270 */
[----:B------:R-:W-:-:S05]  /*3090*/  FFMA R11, R32, R88, R11 ;  /* 0x00000058200b7223 */ /* 0x000fca000000000b */
[----:B------:R-:W-:-:S05]  /*30a0*/  F2FP.TF32.F32.PACK_B R11, R11 ;  /* 0x0000000bff0b723e */ /* 0x000fca00024050ff */
[----:B------:R0:W-:Y:S01]  /*30b0*/  @P2 STG.E desc[UR54][R6.64+0x40], R11 ;  /* 0x0000400b06002986 */ /* 0x0001e2000c101936 */
[----:B------:R-:W-:Y:S05]  /*30c0*/  @!P3 BRA `(.L_x_52) ;  /* 0x000000000004b947 */ /* 0x000fea0003800000 */
[----:B------:R0:W5:Y:S02]  /*30d0*/  LDG.E.LTC128B R15, desc[UR54][R2.64+0x44] ;  /* 0x00004436020f7981 */ /* 0x000164000c1e1920 */
.L_x_52:
[----:B------:R-:W-:Y:S05]  /*30e0*/  BSYNC B1 ;  /* 0x0000000000017941 */ /* 0x000fea0003800000 */
.L_x_51:
        /* <DEDUP_REMOVED lines=9> */
.L_x_54:
[----:B------:R-:W-:Y:S05]  /*3180*/  BSYNC B1 ;  /* 0x0000000000017941 */ /* 0x000fea0003800000 */
.L_x_53:
        /* <DEDUP_REMOVED lines=9> */
.L_x_56:
[----:B------:R-:W-:Y:S05]  /*3220*/  BSYNC B1 ;  /* 0x0000000000017941 */ /* 0x000fea0003800000 */
.L_x_55:
        /* <DEDUP_REMOVED lines=10> */
.L_x_58:
[----:B------:R-:W-:Y:S05]  /*32d0*/  BSYNC B1 ;  /* 0x0000000000017941 */ /* 0x000fea0003800000 */
.L_x_57:
        /* <DEDUP_REMOVED lines=10> */
.L_x_60:
[----:B------:R-:W-:Y:S05]  /*3380*/  BSYNC B1 ;  /* 0x0000000000017941 */ /* 0x000fea0003800000 */
.L_x_59:
        /* <DEDUP_REMOVED lines=9> */
.L_x_62:
[----:B------:R-:W-:Y:S05]  /*3420*/  BSYNC B1 ;  /* 0x0000000000017941 */ /* 0x000fea0003800000 */
.L_x_61:
        /* <DEDUP_REMOVED lines=9> */
.L_x_64:
[----:B------:R-:W-:Y:S05]  /*34c0*/  BSYNC B1 ;  /* 0x0000000000017941 */ /* 0x000fea0003800000 */
.L_x_63:
        /* <DEDUP_REMOVED lines=10> */
.L_x_66:
[----:B------:R-:W-:Y:S05]  /*3570*/  BSYNC B1 ;  /* 0x0000000000017941 */ /* 0x000fea0003800000 */
.L_x_65:
        /* <DEDUP_REMOVED lines=10> */
.L_x_68:
[----:B------:R-:W-:Y:S05]  /*3620*/  BSYNC B1 ;  /* 0x0000000000017941 */ /* 0x000fea0003800000 */
.L_x_67:
        /* <DEDUP_REMOVED lines=9> */
.L_x_70:
[----:B------:R-:W-:Y:S05]  /*36c0*/  BSYNC B1 ;  /* 0x0000000000017941 */ /* 0x000fea0003800000 */
.L_x_69:
        /* <DEDUP_REMOVED lines=9> */
.L_x_72:
[----:B------:R-:W-:Y:S05]  /*3760*/  BSYNC B1 ;  /* 0x0000000000017941 */ /* 0x000fea0003800000 */
.L_x_71:
        /* <DEDUP_REMOVED lines=10> */
.L_x_74:
[----:B------:R-:W-:Y:S05]  /*3810*/  BSYNC B1 ;  /* 0x0000000000017941 */ /* 0x000fea0003800000 */
.L_x_73:
        /* <DEDUP_REMOVED lines=10> */
.L_x_76:
[----:B------:R-:W-:Y:S05]  /*38c0*/  BSYNC B1 ;  /* 0x0000000000017941 */ /* 0x000fea0003800000 */
.L_x_75:
        /* <DEDUP_REMOVED lines=9> */
.L_x_78:
[----:B------:R-:W-:Y:S05]  /*3960*/  BSYNC B1 ;  /* 0x0000000000017941 */ /* 0x000fea0003800000 */
.L_x_77:
        /* <DEDUP_REMOVED lines=9> */
.L_x_80:
[----:B------:R-:W-:Y:S05]  /*3a00*/  BSYNC B1 ;  /* 0x0000000000017941 */ /* 0x000fea0003800000 */
.L_x_79:
        /* <DEDUP_REMOVED lines=10> */
.L_x_82:
[----:B------:R-:W-:Y:S05]  /*3ab0*/  BSYNC B1 ;  /* 0x0000000000017941 */ /* 0x000fea0003800000 */
.L_x_81:
        /* <DEDUP_REMOVED lines=10> */
.L_x_84:
[----:B------:R-:W-:Y:S05]  /*3b60*/  BSYNC B1 ;  /* 0x0000000000017941 */ /* 0x000fea0003800000 */
.L_x_83:
        /* <DEDUP_REMOVED lines=9> */
.L_x_86:
[----:B------:R-:W-:Y:S05]  /*3c00*/  BSYNC B1 ;  /* 0x0000000000017941 */ /* 0x000fea0003800000 */
.L_x_85:
        /* <DEDUP_REMOVED lines=9> */
.L_x_88:
[----:B------:R-:W-:Y:S05]  /*3ca0*/  BSYNC B1 ;  /* 0x0000000000017941 */ /* 0x000fea0003800000 */
.L_x_87:
        /* <DEDUP_REMOVED lines=10> */
.L_x_90:
[----:B------:R-:W-:Y:S05]  /*3d50*/  BSYNC B1 ;  /* 0x0000000000017941 */ /* 0x000fea0003800000 */
.L_x_89:
        /* <DEDUP_REMOVED lines=10> */
.L_x_92:
[----:B------:R-:W-:Y:S05]  /*3e00*/  BSYNC B1 ;  /* 0x0000000000017941 */ /* 0x000fea0003800000 */
.L_x_91:
        /* <DEDUP_REMOVED lines=9> */
.L_x_94:
[----:B------:R-:W-:Y:S05]  /*3ea0*/  BSYNC B1 ;  /* 0x0000000000017941 */ /* 0x000fea0003800000 */
.L_x_93:
        /* <DEDUP_REMOVED lines=9> */
.L_x_96:
[----:B------:R-:W-:Y:S05]  /*3f40*/  BSYNC B1 ;  /* 0x0000000000017941 */ /* 0x000fea0003800000 */
.L_x_95:
        /* <DEDUP_REMOVED lines=10> */
.L_x_98:
[----:B------:R-:W-:Y:S05]  /*3ff0*/  BSYNC B1 ;  /* 0x0000000000017941 */ /* 0x000fea0003800000 */
.L_x_97:
        /* <DEDUP_REMOVED lines=10> */
.L_x_100:
[----:B------:R-:W-:Y:S05]  /*40a0*/  BSYNC B1 ;  /* 0x0000000000017941 */ /* 0x000fea0003800000 */
.L_x_99:
        /* <DEDUP_REMOVED lines=9> */
.L_x_102:
[----:B------:R-:W-:Y:S05]  /*4140*/  BSYNC B1 ;  /* 0x0000000000017941 */ /* 0x000fea0003800000 */
.L_x_101:
        /* <DEDUP_REMOVED lines=9> */
.L_x_104:
[----:B------:R-:W-:Y:S05]  /*41e0*/  BSYNC B1 ;  /* 0x0000000000017941 */ /* 0x000fea0003800000 */
.L_x_103:
        /* <DEDUP_REMOVED lines=10> */
.L_x_106:
[----:B------:R-:W-:Y:S05]  /*4290*/  BSYNC B1 ;  /* 0x0000000000017941 */ /* 0x000fea0003800000 */
.L_x_105:
        /* <DEDUP_REMOVED lines=10> */
.L_x_108:
[----:B------:R-:W-:Y:S05]  /*4340*/  BSYNC B1 ;  /* 0x0000000000017941 */ /* 0x000fea0003800000 */
.L_x_107:
        /* <DEDUP_REMOVED lines=9> */
.L_x_110:
[----:B------:R-:W-:Y:S05]  /*43e0*/  BSYNC B1 ;  /* 0x0000000000017941 */ /* 0x000fea0003800000 */
.L_x_109:
        /* <DEDUP_REMOVED lines=9> */
.L_x_112:
[----:B------:R-:W-:Y:S05]  /*4480*/  BSYNC B1 ;  /* 0x0000000000017941 */ /* 0x000fea0003800000 */
.L_x_111:
        /* <DEDUP_REMOVED lines=10> */
.L_x_114:
[----:B------:R-:W-:Y:S05]  /*4530*/  BSYNC B1 ;  /* 0x0000000000017941 */ /* 0x000fea0003800000 */
.L_x_113:
        /* <DEDUP_REMOVED lines=10> */
.L_x_116:
[----:B------:R-:W-:Y:S05]  /*45e0*/  BSYNC B1 ;  /* 0x0000000000017941 */ /* 0x000fea0003800000 */
.L_x_115:
        /* <DEDUP_REMOVED lines=9> */
.L_x_118:
[----:B------:R-:W-:Y:S05]  /*4680*/  BSYNC B1 ;  /* 0x0000000000017941 */ /* 0x000fea0003800000 */
.L_x_117:
        /* <DEDUP_REMOVED lines=9> */
.L_x_120:
[----:B------:R-:W-:Y:S05]  /*4720*/  BSYNC B1 ;  /* 0x0000000000017941 */ /* 0x000fea0003800000 */
.L_x_119:
        /* <DEDUP_REMOVED lines=10> */
.L_x_122:
[----:B------:R-:W-:Y:S05]  /*47d0*/  BSYNC B1 ;  /* 0x0000000000017941 */ /* 0x000fea0003800000 */
.L_x_121:
        /* <DEDUP_REMOVED lines=10> */
.L_x_124:
[----:B------:R-:W-:Y:S05]  /*4880*/  BSYNC B1 ;  /* 0x0000000000017941 */ /* 0x000fea0003800000 */
.L_x_123:
        /* <DEDUP_REMOVED lines=9> */
.L_x_126:
[----:B------:R-:W-:Y:S05]  /*4920*/  BSYNC B1 ;  /* 0x0000000000017941 */ /* 0x000fea0003800000 */
.L_x_125:
        /* <DEDUP_REMOVED lines=9> */
.L_x_128:
[----:B------:R-:W-:Y:S05]  /*49c0*/  BSYNC B1 ;  /* 0x0000000000017941 */ /* 0x000fea0003800000 */
.L_x_127:
        /* <DEDUP_REMOVED lines=10> */
.L_x_130:
[----:B------:R-:W-:Y:S05]  /*4a70*/  BSYNC B1 ;  /* 0x0000000000017941 */ /* 0x000fea0003800000 */
.L_x_129:
        /* <DEDUP_REMOVED lines=10> */
.L_x_132:
[----:B------:R-:W-:Y:S05]  /*4b20*/  BSYNC B1 ;  /* 0x0000000000017941 */ /* 0x000fea0003800000 */
.L_x_131:
        /* <DEDUP_REMOVED lines=9> */
.L_x_134:
[----:B------:R-:W-:Y:S05]  /*4bc0*/  BSYNC B1 ;  /* 0x0000000000017941 */ /* 0x000fea0003800000 */
.L_x_133:
        /* <DEDUP_REMOVED lines=9> */
.L_x_136:
[----:B------:R-:W-:Y:S05]  /*4c60*/  BSYNC B1 ;  /* 0x0000000000017941 */ /* 0x000fea0003800000 */
.L_x_135:
        /* <DEDUP_REMOVED lines=10> */
.L_x_138:
[----:B------:R-:W-:Y:S05]  /*4d10*/  BSYNC B1 ;  /* 0x0000000000017941 */ /* 0x000fea0003800000 */
.L_x_137:
        /* <DEDUP_REMOVED lines=10> */
.L_x_140:
[----:B------:R-:W-:Y:S05]  /*4dc0*/  BSYNC B1 ;  /* 0x0000000000017941 */ /* 0x000fea0003800000 */
.L_x_139:
        /* <DEDUP_REMOVED lines=9> */
.L_x_142:
[----:B------:R-:W-:Y:S05]  /*4e60*/  BSYNC B1 ;  /* 0x0000000000017941 */ /* 0x000fea0003800000 */
.L_x_141:
        /* <DEDUP_REMOVED lines=9> */
.L_x_144:
[----:B------:R-:W-:Y:S05]  /*4f00*/  BSYNC B1 ;  /* 0x0000000000017941 */ /* 0x000fea0003800000 */
.L_x_143:
        /* <DEDUP_REMOVED lines=10> */
.L_x_146:
[----:B------:R-:W-:Y:S05]  /*4fb0*/  BSYNC B1 ;  /* 0x0000000000017941 */ /* 0x000fea0003800000 */
.L_x_145:
        /* <DEDUP_REMOVED lines=10> */
.L_x_148:
[----:B------:R-:W-:Y:S05]  /*5060*/  BSYNC B1 ;  /* 0x0000000000017941 */ /* 0x000fea0003800000 */
.L_x_147:
        /* <DEDUP_REMOVED lines=9> */
.L_x_150:
[----:B------:R-:W-:Y:S05]  /*5100*/  BSYNC B1 ;  /* 0x0000000000017941 */ /* 0x000fea0003800000 */
.L_x_149:
        /* <DEDUP_REMOVED lines=9> */
.L_x_152:
[----:B------:R-:W-:Y:S05]  /*51a0*/  BSYNC B1 ;  /* 0x0000000000017941 */ /* 0x000fea0003800000 */
.L_x_151:
        /* <DEDUP_REMOVED lines=10> */
.L_x_154:
[----:B------:R-:W-:Y:S05]  /*5250*/  BSYNC B1 ;  /* 0x0000000000017941 */ /* 0x000fea0003800000 */
.L_x_153:
        /* <DEDUP_REMOVED lines=10> */
.L_x_156:
[----:B------:R-:W-:Y:S05]  /*5300*/  BSYNC B1 ;  /* 0x0000000000017941 */ /* 0x000fea0003800000 */
.L_x_155:
[----:B01---5:R-:W-:Y:S01]  /*5310*/  LOP3.LUT R2, R15, 0xffffe000, RZ, 0xc0, !PT ;  /* 0xffffe0000f027812 */ /* 0x023fe200078ec0ff */
        /* <DEDUP_REMOVED lines=8> */
.L_x_158:
[----:B------:R-:W-:Y:S05]  /*53a0*/  BSYNC B1 ;  /* 0x0000000000017941 */ /* 0x000fea0003800000 */
.L_x_157:
[----:B-----5:R-:W-:Y:S01]  /*53b0*/  LOP3.LUT R2, R15, 0xffffe000, RZ, 0xc0, !PT ;  /* 0xffffe0000f027812 */ /* 0x020fe200078ec0ff */
[----:B------:R-:W-:Y:S01]  /*53c0*/  BSSY B1, `(.L_x_159) ;  /* 0x000000a000017945 */ /* 0x000fe20003800000 */
[----:B------:R-:W-:-:S03]  /*53d0*/  ISETP.GT.AND P1, PT, R0, 0x8, P1 ;  /* 0x000000080000780c */ /* 0x000fc60000f24270 */
[----:B------:R-:W-:Y:S01]  /*53e0*/  FMUL R3, R2, R89 ;  /* 0x0000005902037220 */ /* 0x000fe20000400000 */
[----:B------:R-:W-:-:S03]  /*53f0*/  @P0 IMAD.MOV.U32 R2, RZ, RZ, R8 ;  /* 0x000000ffff020224 */ /* 0x000fc600078e0008 */
[----:B0-----:R-:W-:Y:S01]  /*5400*/  FFMA R7, R86, R88, R3 ;  /* 0x0000005856077223 */ /* 0x001fe20000000003 */
[----:B------:R-:W-:-:S04]  /*5410*/  @P0 IMAD.MOV.U32 R3, RZ, RZ, R9 ;  /* 0x000000ffff030224 */ /* 0x000fc800078e0009 */
[----:B------:R-:W-:-:S05]  /*5420*/  F2FP.TF32.F32.PACK_B R7, R7 ;  /* 0x00000007ff07723e */ /* 0x000fca00024050ff */
[----:B------:R0:W-:Y:S01]  /*5430*/  @P0 STG.E desc[UR54][R2.64+0x1e0], R7 ;  /* 0x0001e00702000986 */ /* 0x0001e2000c101936 */
[----:B------:R-:W-:Y:S05]  /*5440*/  @!P1 BRA `(.L_x_160) ;  /* 0x0000000000049947 */ /* 0x000fea0003800000 */
[----:B------:R0:W5:Y:S02]  /*5450*/  LDG.E.LTC128B R15, desc[UR54][R4.64+0x1e4] ;  /* 0x0001e436040f7981 */ /* 0x000164000c1e1920 */
.L_x_160:
[----:B------:R-:W-:Y:S05]  /*5460*/  BSYNC B1 ;  /* 0x0000000000017941 */ /* 0x000fea0003800000 */
.L_x_159:
[----:B------:R-:W-:Y:S05]  /*5470*/  @!P1 BRA `(.L_x_161) ;  /* 0x0000001000b09947 */ /* 0x000fea0003800000 */
[----:B-----5:R-:W-:-:S05]  /*5480*/  LOP3.LUT R0, R15, 0xffffe000, RZ, 0xc0, !PT ;  /* 0xffffe0000f007812 */ /* 0x020fca00078ec0ff */
[----:B------:R-:W-:-:S04]  /*5490*/  FMUL R0, R0, R89 ;  /* 0x0000005900007220 */ /* 0x000fc80000400000 */
[----:B------:R-:W-:-:S05]  /*54a0*/  FFMA R87, R87, R88, R0 ;  /* 0x0000005857577223 */ /* 0x000fca0000000000 */
[----:B------:R-:W-:-:S05]  /*54b0*/  F2FP.TF32.F32.PACK_B R87, R87 ;  /* 0x00000057ff57723e */ /* 0x000fca00024050ff */
[----:B------:R0:W-:Y:S01]  /*54c0*/  STG.E desc[UR54][R8.64+0x1e4], R87 ;  /* 0x0001e45708007986 */ /* 0x0001e2000c101936 */
[----:B------:R-:W-:Y:S05]  /*54d0*/  BRA `(.L_x_161) ;  /* 0x0000001000987947 */ /* 0x000fea0003800000 */
.L_x_36:
[----:B------:R-:W-:Y:S01]  /*54e0*/  ULDC.64 UR4, c[0x0][0x5c0] ;  /* 0x0001700000047ab9 */ /* 0x000fe20000000a00 */
[-C--:B------:R-:W-:Y:S01]  /*54f0*/  FMUL R9, R24, R88.reuse ;  /* 0x0000005818097220 */ /* 0x080fe20000400000 */
[----:B------:R-:W-:Y:S01]  /*5500*/  LEA R2, P1, R102, UR4, 0x2 ;  /* 0x0000000466027c11 */ /* 0x000fe2000f8210ff */
[-C--:B------:R-:W-:Y:S01]  /*5510*/  FMUL R25, R25, R88.reuse ;  /* 0x0000005819197220 */ /* 0x080fe20000400000 */
[----:B------:R-:W-:Y:S01]  /*5520*/  ISETP.GT.AND P3, PT, R14, 0x1, PT ;  /* 0x000000010e00780c */ /* 0x000fe20003f64270 */
[-C--:B------:R-:W-:Y:S01]  /*5530*/  FMUL R27, R27, R88.reuse ;  /* 0x000000581b1b7220 */ /* 0x080fe20000400000 */
[----:B------:R-:W-:Y:S01]  /*5540*/  F2FP.TF32.F32.PACK_B R9, R9 ;  /* 0x00000009ff09723e */ /* 0x000fe200024050ff */
[-C--:B------:R-:W-:Y:S01]  /*5550*/  FMUL R29, R29, R88.reuse ;  /* 0x000000581d1d7220 */ /* 0x080fe20000400000 */
[----:B------:R-:W-:Y:S01]  /*5560*/  LEA.HI.X R3, R102, UR5, R7, 0x2, P1 ;  /* 0x0000000566037c11 */ /* 0x000fe200088f1407 */
[-C--:B------:R-:W-:Y:S01]  /*5570*/  FMUL R7, R26, R88.reuse ;  /* 0x000000581a077220 */ /* 0x080fe20000400000 */
[----:B------:R-:W-:Y:S01]  /*5580*/  ISETP.GT.AND P1, PT, R0, RZ, P3 ;  /* 0x000000ff0000720c */ /* 0x000fe20001f24270 */
[-C--:B------:R-:W-:Y:S01]  /*5590*/  FMUL R11, R30, R88.reuse ;  /* 0x000000581e0b7220 */ /* 0x080fe20000400000 */
[----:B------:R-:W-:Y:S01]  /*55a0*/  F2FP.TF32.F32.PACK_B R25, R25 ;  /* 0x00000019ff19723e */ /* 0x000fe200024050ff */
[----:B------:R0:W-:Y:S01]  /*55b0*/  @P2 STG.E desc[UR54][R2.64], R9 ;  /* 0x0000000902002986 */ /* 0x0001e2000c101936 */
[----:B------:R-:W-:Y:S01]  /*55c0*/  ISETP.GT.AND P2, PT, R0, 0x8, P0 ;  /* 0x000000080000780c */ /* 0x000fe20000744270 */
[-C--:B------:R-:W-:Y:S01]  /*55d0*/  FMUL R31, R31, R88.reuse ;  /* 0x000000581f1f7220 */ /* 0x080fe20000400000 */
[----:B------:R-:W-:Y:S01]  /*55e0*/  ISETP.GT.AND P0, PT, R14, 0x8, PT ;  /* 0x000000080e00780c */ /* 0x000fe20003f04270 */
[-C--:B------:R-:W-:Y:S01]  /*55f0*/  FMUL R33, R33, R88.reuse ;  /* 0x0000005821217220 */ /* 0x080fe20000400000 */
[----:B------:R-:W-:Y:S01]  /*5600*/  SHF.L.U64.HI R5, R95, 0x2, R94 ;  /* 0x000000025f057819 */ /* 0x000fe2000001025e */
[----:B------:R-:W-:Y:S01]  /*5610*/  FMUL R35, R35, R88 ;  /* 0x0000005823237220 */ /* 0x000fe20000400000 */
[----:B------:R-:W-:Y:S01]  /*5620*/  LEA R4, P4, R95, R2, 0x2 ;  /* 0x000000025f047211 */ /* 0x000fe200078810ff */
[-C--:B------:R-:W-:Y:S01]  /*5630*/  FMUL R37, R37, R88.reuse ;  /* 0x0000005825257220 */ /* 0x080fe20000400000 */
[C---:B------:R-:W-:Y:S01]  /*5640*/  ISETP.GT.AND P3, PT, R0.reuse, 0x8, P3 ;  /* 0x000000080000780c */ /* 0x040fe20001f64270 */
[----:B------:R-:W-:Y:S01]  /*5650*/  @P1 STG.E desc[UR54][R2.64+0x4], R25 ;  /* 0x0000041902001986 */ /* 0x000fe2000c101936 */
[----:B------:R-:W-:Y:S01]  /*5660*/  ISETP.GT.AND P5, PT, R0, RZ, P0 ;  /* 0x000000ff0000720c */ /* 0x000fe200007a4270 */
[----:B------:R-:W-:Y:S01]  /*5670*/  IMAD.X R5, R5, 0x1, R3, P4 ;  /* 0x0000000105057824 */ /* 0x000fe200020e0603 */
[----:B------:R-:W-:Y:S01]  /*5680*/  F2FP.TF32.F32.PACK_B R7, R7 ;  /* 0x00000007ff07723e */ /* 0x000fe200024050ff */
[-C--:B0-----:R-:W-:Y:S01]  /*5690*/  FMUL R9, R28, R88.reuse ;  /* 0x000000581c097220 */ /* 0x081fe20000400000 */
[----:B------:R-:W-:Y:S01]  /*56a0*/  ISETP.GT.AND P1, PT, R14, 0x9, PT ;  /* 0x000000090e00780c */ /* 0x000fe20003f24270 */
[-C--:B------:R-:W-:Y:S01]  /*56b0*/  FMUL R39, R39, R88.reuse ;  /* 0x0000005827277220 */ /* 0x080fe20000400000 */
[----:B------:R-:W-:Y:S01]  /*56c0*/  F2FP.TF32.F32.PACK_B R27, R27 ;  /* 0x0000001bff1b723e */ /* 0x000fe200024050ff */
[----:B------:R0:W-:Y:S01]  /*56d0*/  @P2 STG.E desc[UR54][R4.64], R7 ;  /* 0x0000000704002986 */ /* 0x0001e2000c101936 */
[----:B------:R-:W-:Y:S01]  /*56e0*/  F2FP.TF32.F32.PACK_B R9, R9 ;  /* 0x00000009ff09723e */ /* 0x000fe200024050ff */
[-C--:B------:R-:W-:Y:S01]  /*56f0*/  FMUL R41, R41, R88.reuse ;  /* 0x0000005829297220 */ /* 0x080fe20000400000 */
[C---:B------:R-:W-:Y:S01]  /*5700*/  ISETP.GT.AND P4, PT, R0.reuse, RZ, P1 ;  /* 0x000000ff0000720c */ /* 0x040fe20000f84270 */
[----:B------:R-:W-:Y:S01]  /*5710*/  @P3 STG.E desc[UR54][R4.64+0x4], R27 ;  /* 0x0000041b04003986 */ /* 0x000fe2000c101936 */
[----:B------:R-:W-:Y:S01]  /*5720*/  ISETP.GT.AND P2, PT, R0, 0x8, P0 ;  /* 0x000000080000780c */ /* 0x000fe20000744270 */
[-C--:B------:R-:W-:Y:S01]  /*5730*/  FMUL R43, R43, R88.reuse ;  /* 0x000000582b2b7220 */ /* 0x080fe20000400000 */
[----:B------:R-:W-:Y:S01]  /*5740*/  ISETP.GT.AND P0, PT, R14, 0x10, PT ;  /* 0x000000100e00780c */ /* 0x000fe20003f04270 */
[----:B------:R1:W-:Y:S01]  /*5750*/  @P5 STG.E desc[UR54][R2.64+0x20], R9 ;  /* 0x0000200902005986 */ /* 0x0003e2000c101936 */
[C---:B------:R-:W-:Y:S01]  /*5760*/  ISETP.GT.AND P3, PT, R0.reuse, 0x8, P1 ;  /* 0x000000080000780c */ /* 0x040fe20000f64270 */
[-C--:B------:R-:W-:Y:S01]  /*5770*/  FMUL R45, R45, R88.reuse ;  /* 0x000000582d2d7220 */ /* 0x080fe20000400000 */
[----:B------:R-:W-:Y:S01]  /*5780*/  ISETP.GT.AND P5, PT, R0, RZ, P0 ;  /* 0x000000ff0000720c */ /* 0x000fe200007a4270 */
[-C--:B0-----:R-:W-:Y:S01]  /*5790*/  FMUL R7, R32, R88.reuse ;  /* 0x0000005820077220 */ /* 0x081fe20000400000 */
[----:B------:R-:W-:Y:S01]  /*57a0*/  F2FP.TF32.F32.PACK_B R29, R29 ;  /* 0x0000001dff1d723e */ /* 0x000fe200024050ff */
[-C--:B------:R-:W-:Y:S01]  /*57b0*/  FMUL R47, R47, R88.reuse ;  /* 0x000000582f2f7220 */ /* 0x080fe20000400000 */
[----:B------:R-:W-:Y:S01]  /*57c0*/  F2FP.TF32.F32.PACK_B R11, R11 ;  /* 0x0000000bff0b723e */ /* 0x000fe200024050ff */
[-C--:B------:R-:W-:Y:S01]  /*57d0*/  FMUL R49, R49, R88.reuse ;  /* 0x0000005831317220 */ /* 0x080fe20000400000 */
[----:B------:R-:W-:Y:S01]  /*57e0*/  ISETP.GT.AND P1, PT, R14, 0x11, PT ;  /* 0x000000110e00780c */ /* 0x000fe20003f24270 */
[----:B------:R-:W-:Y:S01]  /*57f0*/  @P4 STG.E desc[UR54][R2.64+0x24], R29 ;  /* 0x0000241d02004986 */ /* 0x000fe2000c101936 */
[----:B------:R-:W-:Y:S01]  /*5800*/  F2FP.TF32.F32.PACK_B R31, R31 ;  /* 0x0000001fff1f723e */ /* 0x000fe200024050ff */
[-C--:B-1----:R-:W-:Y:S01]  /*5810*/  FMUL R9, R34, R88.reuse ;  /* 0x0000005822097220 */ /* 0x082fe20000400000 */
[----:B------:R-:W-:Y:S01]  /*5820*/  F2FP.TF32.F32.PACK_B R7, R7 ;  /* 0x00000007ff07723e */ /* 0x000fe200024050ff */
[----:B------:R0:W-:Y:S01]  /*5830*/  @P2 STG.E desc[UR54][R4.64+0x20], R11 ;  /* 0x0000200b04002986 */ /* 0x0001e2000c101936 */
[C---:B------:R-:W-:Y:S01]  /*5840*/  ISETP.GT.AND P4, PT, R0.reuse, RZ, P1 ;  /* 0x000000ff0000720c */ /* 0x040fe20000f84270 */
[-C--:B------:R-:W-:Y:S01]  /*5850*/  FMUL R51, R51, R88.reuse ;  /* 0x0000005833337220 */ /* 0x080fe20000400000 */
[----:B------:R-:W-:Y:S01]  /*5860*/  ISETP.GT.AND P2, PT, R0, 0x8, P0 ;  /* 0x000000080000780c */ /* 0x000fe20000744270 */
[----:B------:R-:W-:Y:S01]  /*5870*/  @P3 STG.E desc[UR54][R4.64+0x24], R31 ;  /* 0x0000241f04003986 */ /* 0x000fe2000c101936 */
[----:B------:R-:W-:Y:S01]  /*5880*/  ISETP.GT.AND P0, PT, R14, 0x18, PT ;  /* 0x000000180e00780c */ /* 0x000fe20003f04270 */
[-C--:B------:R-:W-:Y:S01]  /*5890*/  FMUL R53, R53, R88.reuse ;  /* 0x0000005835357220 */ /* 0x080fe20000400000 */
[C---:B------:R-:W-:Y:S01]  /*58a0*/  ISETP.GT.AND P3, PT, R0.reuse, 0x8, P1 ;  /* 0x000000080000780c */ /* 0x040fe20000f64270 */
[----:B------:R1:W-:Y:S01]  /*58b0*/  @P5 STG.E desc[UR54][R2.64+0x40], R7 ;  /* 0x0000400702005986 */ /* 0x0003e2000c101936 */
[----:B------:R-:W-:Y:S01]  /*58c0*/  ISETP.GT.AND P5, PT, R0, RZ, P0 ;  /* 0x000000ff0000720c */ /* 0x000fe200007a4270 */
[-C--:B------:R-:W-:Y:S01]  /*58d0*/  FMUL R55, R55, R88.reuse ;  /* 0x0000005837377220 */ /* 0x080fe20000400000 */
[----:B------:R-:W-:Y:S01]  /*58e0*/  F2FP.TF32.F32.PACK_B R33, R33 ;  /* 0x00000021ff21723e */ /* 0x000fe200024050ff */
[-C--:B0-----:R-:W-:Y:S01]  /*58f0*/  FMUL R11, R38, R88.reuse ;  /* 0x00000058260b7220 */ /* 0x081fe20000400000 */
[----:B------:R-:W-:Y:S01]  /*5900*/  F2FP.TF32.F32.PACK_B R9, R9 ;  /* 0x00000009ff09723e */ /* 0x000fe200024050ff */
[-C--:B------:R-:W-:Y:S01]  /*5910*/  FMUL R57, R57, R88.reuse ;  /* 0x0000005839397220 */ /* 0x080fe20000400000 */
[----:B------:R-:W-:Y:S01]  /*5920*/  ISETP.GT.AND P1, PT, R14, 0x19, PT ;  /* 0x000000190e00780c */ /* 0x000fe20003f24270 */
[----:B------:R-:W-:Y:S01]  /*5930*/  @P4 STG.E desc[UR54][R2.64+0x44], R33 ;  /* 0x0000442102004986 */ /* 0x000fe2000c101936 */
[----:B------:R-:W-:Y:S01]  /*5940*/  F2FP.TF32.F32.PACK_B R35, R35 ;  /* 0x00000023ff23723e */ /* 0x000fe200024050ff */
[-C--:B------:R-:W-:Y:S01]  /*5950*/  FMUL R59, R59, R88.reuse ;  /* 0x000000583b3b7220 */ /* 0x080fe20000400000 */
[----:B------:R-:W-:Y:S01]  /*5960*/  ISETP.GT.AND P4, PT, R0, RZ, P1 ;  /* 0x000000ff0000720c */ /* 0x000fe20000f84270 */
[-C--:B-1----:R-:W-:Y:S01]  /*5970*/  FMUL R7, R36, R88.reuse ;  /* 0x0000005824077220 */ /* 0x082fe20000400000 */
[----:B------:R0:W-:Y:S01]  /*5980*/  @P2 STG.E desc[UR54][R4.64+0x40], R9 ;  /* 0x0000400904002986 */ /* 0x0001e2000c101936 */
[----:B------:R-:W-:Y:S01]  /*5990*/  ISETP.GT.AND P2, PT, R0, 0x8, P0 ;  /* 0x000000080000780c */ /* 0x000fe20000744270 */
[-C--:B------:R-:W-:Y:S01]  /*59a0*/  FMUL R61, R61, R88.reuse ;  /* 0x000000583d3d7220 */ /* 0x080fe20000400000 */
[----:B------:R-:W-:Y:S01]  /*59b0*/  ISETP.GT.AND P0, PT, R14, 0x20, PT ;  /* 0x000000200e00780c */ /* 0x000fe20003f04270 */
[----:B------:R-:W-:Y:S01]  /*59c0*/  @P3 STG.E desc[UR54][R4.64+0x44], R35 ;  /* 0x0000442304003986 */ /* 0x000fe2000c101936 */
[----:B------:R-:W-:Y:S01]  /*59d0*/  F2FP.TF32.F32.PACK_B R7, R7 ;  /* 0x00000007ff07723e */ /* 0x000fe200024050ff */
[-C--:B------:R-:W-:Y:S01]  /*59e0*/  FMUL R63, R63, R88.reuse ;  /* 0x000000583f3f7220 */ /* 0x080fe20000400000 */
[C---:B------:R-:W-:Y:S01]  /*59f0*/  ISETP.GT.AND P3, PT, R0.reuse, 0x8, P1 ;  /* 0x000000080000780c */ /* 0x040fe20000f64270 */
[-C--:B------:R-:W-:Y:S01]  /*5a00*/  FMUL R65, R65, R88.reuse ;  /* 0x0000005841417220 */ /* 0x080fe20000400000 */
[----:B------:R-:W-:Y:S01]  /*5a10*/  F2FP.TF32.F32.PACK_B R37, R37 ;  /* 0x00000025ff25723e */ /* 0x000fe200024050ff */
[----:B------:R1:W-:Y:S01]  /*5a20*/  @P5 STG.E desc[UR54][R2.64+0x60], R7 ;  /* 0x0000600702005986 */ /* 0x0003e2000c101936 */
[----:B------:R-:W-:Y:S01]  /*5a30*/  ISETP.GT.AND P5, PT, R0, RZ, P0 ;  /* 0x000000ff0000720c */ /* 0x000fe200007a4270 */
[-C--:B0-----:R-:W-:Y:S01]  /*5a40*/  FMUL R9, R42, R88.reuse ;  /* 0x000000582a097220 */ /* 0x081fe20000400000 */
[----:B------:R-:W-:Y:S01]  /*5a50*/  F2FP.TF32.F32.PACK_B R11, R11 ;  /* 0x0000000bff0b723e */ /* 0x000fe200024050ff */
[----:B------:R-:W-:Y:S01]  /*5a60*/  @P4 STG.E desc[UR54][R2.64+0x64], R37 ;  /* 0x0000642502004986 */ /* 0x000fe2000c101936 */
[----:B------:R-:W-:Y:S01]  /*5a70*/  ISETP.GT.AND P1, PT, R14, 0x21, PT ;  /* 0x000000210e00780c */ /* 0x000fe20003f24270 */
[-C--:B------:R-:W-:Y:S01]  /*5a80*/  FMUL R67, R67, R88.reuse ;  /* 0x0000005843437220 */ /* 0x080fe20000400000 */
[----:B------:R-:W-:Y:S01]  /*5a90*/  F2FP.TF32.F32.PACK_B R39, R39 ;  /* 0x00000027ff27723e */ /* 0x000fe200024050ff */
[----:B------:R0:W-:Y:S01]  /*5aa0*/  @P2 STG.E desc[UR54][R4.64+0x60], R11 ;  /* 0x0000600b04002986 */ /* 0x0001e2000c101936 */
[C---:B------:R-:W-:Y:S01]  /*5ab0*/  ISETP.GT.AND P4, PT, R0.reuse, RZ, P1 ;  /* 0x000000ff0000720c */ /* 0x040fe20000f84270 */
[-C--:B------:R-:W-:Y:S01]  /*5ac0*/  FMUL R69, R69, R88.reuse ;  /* 0x0000005845457220 */ /* 0x080fe20000400000 */
[----:B------:R-:W-:Y:S01]  /*5ad0*/  ISETP.GT.AND P2, PT, R0, 0x8, P0 ;  /* 0x000000080000780c */ /* 0x000fe20000744270 */
[-C--:B-1----:R-:W-:Y:S01]  /*5ae0*/  FMUL R7, R40, R88.reuse ;  /* 0x0000005828077220 */ /* 0x082fe20000400000 */
[----:B------:R-:W-:Y:S01]  /*5af0*/  ISETP.GT.AND P0, PT, R14, 0x28, PT ;  /* 0x000000280e00780c */ /* 0x000fe20003f04270 */
[----:B------:R-:W-:Y:S01]  /*5b00*/  @P3 STG.E desc[UR54][R4.64+0x64], R39 ;  /* 0x0000642704003986 */ /* 0x000fe2000c101936 */
[----:B------:R-:W-:Y:S01]  /*5b10*/  ISETP.GT.AND P3, PT, R0, 0x8, P1 ;  /* 0x000000080000780c */ /* 0x000fe20000f64270 */
[-C--:B------:R-:W-:Y:S01]  /*5b20*/  FMUL R71, R71, R88.reuse ;  /* 0x0000005847477220 */ /* 0x080fe20000400000 */
[----:B------:R-:W-:Y:S01]  /*5b30*/  F2FP.TF32.F32.PACK_B R7, R7 ;  /* 0x00000007ff07723e */ /* 0x000fe200024050ff */
[-C--:B------:R-:W-:Y:S01]  /*5b40*/  FMUL R73, R73, R88.reuse ;  /* 0x0000005849497220 */ /* 0x080fe20000400000 */
[----:B------:R-:W-:Y:S01]  /*5b50*/  F2FP.TF32.F32.PACK_B R41, R41 ;  /* 0x00000029ff29723e */ /* 0x000fe200024050ff */
[-C--:B0-----:R-:W-:Y:S01]  /*5b60*/  FMUL R11, R46, R88.reuse ;  /* 0x000000582e0b7220 */ /* 0x081fe20000400000 */
[----:B------:R-:W-:Y:S01]  /*5b70*/  F2FP.TF32.F32.PACK_B R9, R9 ;  /* 0x00000009ff09723e */ /* 0x000fe200024050ff */
[----:B------:R0:W-:Y:S01]  /*5b80*/  @P5 STG.E desc[UR54][R2.64+0x80], R7 ;  /* 0x0000800702005986 */ /* 0x0001e2000c101936 */
[----:B------:R-:W-:Y:S01]  /*5b90*/  ISETP.GT.AND P5, PT, R0, RZ, P0 ;  /* 0x000000ff0000720c */ /* 0x000fe200007a4270 */
[-C--:B------:R-:W-:Y:S01]  /*5ba0*/  FMUL R75, R75, R88.reuse ;  /* 0x000000584b4b7220 */ /* 0x080fe20000400000 */
[----:B------:R-:W-:Y:S01]  /*5bb0*/  ISETP.GT.AND P1, PT, R14, 0x29, PT ;  /* 0x000000290e00780c */ /* 0x000fe20003f24270 */
[----:B------:R-:W-:Y:S01]  /*5bc0*/  @P4 STG.E desc[UR54][R2.64+0x84], R41 ;  /* 0x0000842902004986 */ /* 0x000fe2000c101936 */
[----:B------:R-:W-:Y:S01]  /*5bd0*/  F2FP.TF32.F32.PACK_B R43, R43 ;  /* 0x0000002bff2b723e */ /* 0x000fe200024050ff */
[-C--:B------:R-:W-:Y:S01]  /*5be0*/  FMUL R77, R77, R88.reuse ;  /* 0x000000584d4d7220 */ /* 0x080fe20000400000 */
[C---:B------:R-:W-:Y:S01]  /*5bf0*/  ISETP.GT.AND P4, PT, R0.reuse, RZ, P1 ;  /* 0x000000ff0000720c */ /* 0x040fe20000f84270 */
[----:B------:R1:W-:Y:S01]  /*5c00*/  @P2 STG.E desc[UR54][R4.64+0x80], R9 ;  /* 0x0000800904002986 */ /* 0x0003e2000c101936 */
[----:B------:R-:W-:Y:S01]  /*5c10*/  ISETP.GT.AND P2, PT, R0, 0x8, P0 ;  /* 0x000000080000780c */ /* 0x000fe20000744270 */
[-C--:B------:R-:W-:Y:S01]  /*5c20*/  FMUL R79, R79, R88.reuse ;  /* 0x000000584f4f7220 */ /* 0x080fe20000400000 */
[----:B------:R-:W-:Y:S01]  /*5c30*/  ISETP.GT.AND P0, PT, R14, 0x30, PT ;  /* 0x000000300e00780c */ /* 0x000fe20003f04270 */
[-C--:B0-----:R-:W-:Y:S01]  /*5c40*/  FMUL R7, R44, R88.reuse ;  /* 0x000000582c077220 */ /* 0x081fe20000400000 */
[----:B------:R-:W-:Y:S01]  /*5c50*/  @P3 STG.E desc[UR54][R4.64+0x84], R43 ;  /* 0x0000842b04003986 */ /* 0x000fe2000c101936 */
[----:B------:R-:W-:Y:S01]  /*5c60*/  ISETP.GT.AND P3, PT, R0, 0x8, P1 ;  /* 0x000000080000780c */ /* 0x000fe20000f64270 */
[-C--:B------:R-:W-:Y:S01]  /*5c70*/  FMUL R81, R81, R88.reuse ;  /* 0x0000005851517220 */ /* 0x080fe20000400000 */
[----:B------:R-:W-:Y:S01]  /*5c80*/  F2FP.TF32.F32.PACK_B R45, R45 ;  /* 0x0000002dff2d723e */ /* 0x000fe200024050ff */
[-C--:B------:R-:W-:Y:S01]  /*5c90*/  FMUL R83, R83, R88.reuse ;  /* 0x0000005853537220 */ /* 0x080fe20000400000 */
[----:B------:R-:W-:Y:S01]  /*5ca0*/  F2FP.TF32.F32.PACK_B R7, R7 ;  /* 0x00000007ff07723e */ /* 0x000fe200024050ff */
[-C--:B------:R-:W-:Y:S01]  /*5cb0*/  FMUL R13, R84, R88.reuse ;  /* 0x00000058540d7220 */ /* 0x080fe20000400000 */
[----:B------:R-:W-:Y:S01]  /*5cc0*/  F2FP.TF32.F32.PACK_B R11, R11 ;  /* 0x0000000bff0b723e */ /* 0x000fe200024050ff */
[-C--:B-1----:R-:W-:Y:S01]  /*5cd0*/  FMUL R9, R50, R88.reuse ;  /* 0x0000005832097220 */ /* 0x082fe20000400000 */
[----:B------:R-:W-:Y:S01]  /*5ce0*/  ISETP.GT.AND P1, PT, R14, 0x31, PT ;  /* 0x000000310e00780c */ /* 0x000fe20003f24270 */
[----:B------:R0:W-:Y:S01]  /*5cf0*/  @P5 STG.E desc[UR54][R2.64+0xa0], R7 ;  /* 0x0000a00702005986 */ /* 0x0001e2000c101936 */
[C---:B------:R-:W-:Y:S01]  /*5d00*/  ISETP.GT.AND P5, PT, R0.reuse, RZ, P0 ;  /* 0x000000ff0000720c */ /* 0x040fe200007a4270 */
[-C--:B------:R-:W-:Y:S01]  /*5d10*/  FMUL R85, R85, R88.reuse ;  /* 0x0000005855557220 */ /* 0x080fe20000400000 */
[----:B------:R-:W-:Y:S01]  /*5d20*/  F2FP.TF32.F32.PACK_B R47, R47 ;  /* 0x0000002fff2f723e */ /* 0x000fe200024050ff */
[----:B------:R-:W-:Y:S01]  /*5d30*/  @P4 STG.E desc[UR54][R2.64+0xa4], R45 ;  /* 0x0000a42d02004986 */ /* 0x000fe2000c101936 */
[----:B------:R-:W-:Y:S01]  /*5d40*/  ISETP.GT.AND P4, PT, R0, RZ, P1 ;  /* 0x000000ff0000720c */ /* 0x000fe20000f84270 */
[-C--:B------:R-:W-:Y:S01]  /*5d50*/  FMUL R15, R86, R88.reuse ;  /* 0x00000058560f7220 */ /* 0x080fe20000400000 */
[----:B------:R-:W-:Y:S01]  /*5d60*/  F2FP.TF32.F32.PACK_B R49, R49 ;  /* 0x00000031ff31723e */ /* 0x000fe200024050ff */
[----:B------:R1:W-:Y:S01]  /*5d70*/  @P2 STG.E desc[UR54][R4.64+0xa0], R11 ;  /* 0x0000a00b04002986 */ /* 0x0003e2000c101936 */
[----:B------:R-:W-:Y:S01]  /*5d80*/  ISETP.GT.AND P2, PT, R0, 0x8, P0 ;  /* 0x000000080000780c */ /* 0x000fe20000744270 */
[-C--:B------:R-:W-:Y:S01]  /*5d90*/  FMUL R87, R87, R88.reuse ;  /* 0x0000005857577220 */ /* 0x080fe20000400000 */
[----:B------:R-:W-:Y:S01]  /*5da0*/  ISETP.GT.AND P0, PT, R14, 0x38, PT ;  /* 0x000000380e00780c */ /* 0x000fe20003f04270 */
[----:B0-----:R-:W-:Y:S01]  /*5db0*/  FMUL R7, R48, R88 ;  /* 0x0000005830077220 */ /* 0x001fe20000400000 */
[----:B------:R-:W-:Y:S01]  /*5dc0*/  @P3 STG.E desc[UR54][R4.64+0xa4], R47 ;  /* 0x0000a42f04003986 */ /* 0x000fe2000c101936 */
[----:B------:R-:W-:-:S02]  /*5dd0*/  ISETP.GT.AND P3, PT, R0, 0x8, P1 ;  /* 0x000000080000780c */ /* 0x000fc40000f64270 */
[----:B------:R-:W-:Y:S02]  /*5de0*/  F2FP.TF32.F32.PACK_B R9, R9 ;  /* 0x00000009ff09723e */ /* 0x000fe400024050ff */
[----:B------:R-:W-:Y:S02]  /*5df0*/  F2FP.TF32.F32.PACK_B R7, R7 ;  /* 0x00000007ff07723e */ /* 0x000fe400024050ff */
[----:B------:R-:W-:Y:S01]  /*5e00*/  ISETP.GT.AND P1, PT, R14, 0x39, PT ;  /* 0x000000390e00780c */ /* 0x000fe20003f24270 */
[----:B-1----:R-:W-:Y:S01]  /*5e10*/  FMUL R11, R54, R88 ;  /* 0x00000058360b7220 */ /* 0x002fe20000400000 */
[----:B------:R-:W-:Y:S01]  /*5e20*/  F2FP.TF32.F32.PACK_B R51, R51 ;  /* 0x00000033ff33723e */ /* 0x000fe200024050ff */
[----:B------:R0:W-:Y:S01]  /*5e30*/  @P5 STG.E desc[UR54][R2.64+0xc0], R7 ;  /* 0x0000c00702005986 */ /* 0x0001e2000c101936 */
[C---:B------:R-:W-:Y:S02]  /*5e40*/  ISETP.GT.AND P5, PT, R0.reuse, RZ, P0 ;  /* 0x000000ff0000720c */ /* 0x040fe400007a4270 */
[----:B------:R-:W-:Y:S01]  /*5e50*/  F2FP.TF32.F32.PACK_B R53, R53 ;  /* 0x00000035ff35723e */ /* 0x000fe200024050ff */
[----:B------:R-:W-:Y:S01]  /*5e60*/  @P4 STG.E desc[UR54][R2.64+0xc4], R49 ;  /* 0x0000c43102004986 */ /* 0x000fe2000c101936 */
[----:B------:R-:W-:-:S02]  /*5e70*/  ISETP.GT.AND P4, PT, R0, RZ, P1 ;  /* 0x000000ff0000720c */ /* 0x000fc40000f84270 */
[----:B------:R-:W-:Y:S01]  /*5e80*/  F2FP.TF32.F32.PACK_B R11, R11 ;  /* 0x0000000bff0b723e */ /* 0x000fe200024050ff */
[----:B------:R1:W-:Y:S01]  /*5e90*/  @P2 STG.E desc[UR54][R4.64+0xc0], R9 ;  /* 0x0000c00904002986 */ /* 0x0003e2000c101936 */
[----:B------:R-:W-:Y:S02]  /*5ea0*/  ISETP.GT.AND P2, PT, R0, 0x8, P0 ;  /* 0x000000080000780c */ /* 0x000fe40000744270 */
[----:B------:R-:W-:Y:S01]  /*5eb0*/  ISETP.GT.AND P0, PT, R14, 0x40, PT ;  /* 0x000000400e00780c */ /* 0x000fe20003f04270 */
[----:B0-----:R-:W-:Y:S01]  /*5ec0*/  FMUL R7, R52, R88 ;  /* 0x0000005834077220 */ /* 0x001fe20000400000 */
[----:B------:R-:W-:Y:S01]  /*5ed0*/  @P3 STG.E desc[UR54][R4.64+0xc4], R51 ;  /* 0x0000c43304003986 */ /* 0x000fe2000c101936 */
[----:B------:R-:W-:Y:S02]  /*5ee0*/  ISETP.GT.AND P3, PT, R0, 0x8, P1 ;  /* 0x000000080000780c */ /* 0x000fe40000f64270 */
[----:B------:R-:W-:Y:S02]  /*5ef0*/  ISETP.GT.AND P1, PT, R14, 0x41, PT ;  /* 0x000000410e00780c */ /* 0x000fe40003f24270 */
[----:B------:R-:W-:-:S02]  /*5f00*/  F2FP.TF32.F32.PACK_B R7, R7 ;  /* 0x00000007ff07723e */ /* 0x000fc400024050ff */
[----:B------:R-:W-:Y:S01]  /*5f10*/  F2FP.TF32.F32.PACK_B R55, R55 ;  /* 0x00000037ff37723e */ /* 0x000fe200024050ff */
[----:B-1----:R-:W-:Y:S01]  /*5f20*/  FMUL R9, R58, R88 ;  /* 0x000000583a097220 */ /* 0x002fe20000400000 */
[----:B------:R-:W-:Y:S01]  /*5f30*/  F2FP.TF32.F32.PACK_B R57, R57 ;  /* 0x00000039ff39723e */ /* 0x000fe200024050ff */
[----:B------:R0:W-:Y:S01]  /*5f40*/  @P5 STG.E desc[UR54][R2.64+0xe0], R7 ;  /* 0x0000e00702005986 */ /* 0x0001e2000c101936 */
[C---:B------:R-:W-:Y:S02]  /*5f50*/  ISETP.GT.AND P5, PT, R0.reuse, RZ, P0 ;  /* 0x000000ff0000720c */ /* 0x040fe400007a4270 */
[----:B------:R-:W-:Y:S01]  /*5f60*/  F2FP.TF32.F32.PACK_B R9, R9 ;  /* 0x00000009ff09723e */ /* 0x000fe200024050ff */
[----:B------:R-:W-:Y:S01]  /*5f70*/  @P4 STG.E desc[UR54][R2.64+0xe4], R53 ;  /* 0x0000e43502004986 */ /* 0x000fe2000c101936 */
[C---:B------:R-:W-:Y:S02]  /*5f80*/  ISETP.GT.AND P4, PT, R0.reuse, RZ, P1 ;  /* 0x000000ff0000720c */ /* 0x040fe40000f84270 */
[----:B------:R-:W-:Y:S01]  /*5f90*/  F2FP.TF32.F32.PACK_B R59, R59 ;  /* 0x0000003bff3b723e */ /* 0x000fe200024050ff */
[----:B------:R1:W-:Y:S01]  /*5fa0*/  @P2 STG.E desc[UR54][R4.64+0xe0], R11 ;  /* 0x0000e00b04002986 */ /* 0x0003e2000c101936 */
[----:B------:R-:W-:-:S02]  /*5fb0*/  ISETP.GT.AND P2, PT, R0, 0x8, P0 ;  /* 0x000000080000780c */ /* 0x000fc40000744270 */
[----:B------:R-:W-:Y:S01]  /*5fc0*/  ISETP.GT.AND P0, PT, R14, 0x48, PT ;  /* 0x000000480e00780c */ /* 0x000fe20003f04270 */
[-C--:B0-----:R-:W-:Y:S01]  /*5fd0*/  FMUL R7, R56, R88.reuse ;  /* 0x0000005838077220 */ /* 0x081fe20000400000 */
[----:B------:R-:W-:Y:S01]  /*5fe0*/  @P3 STG.E desc[UR54][R4.64+0xe4], R55 ;  /* 0x0000e43704003986 */ /* 0x000fe2000c101936 */
[----:B------:R-:W-:Y:S02]  /*5ff0*/  ISETP.GT.AND P3, PT, R0, 0x8, P1 ;  /* 0x000000080000780c */ /* 0x000fe40000f64270 */
[----:B------:R-:W-:Y:S02]  /*6000*/  ISETP.GT.AND P1, PT, R14, 0x49, PT ;  /* 0x000000490e00780c */ /* 0x000fe40003f24270 */
[----:B------:R-:W-:Y:S01]  /*6010*/  F2FP.TF32.F32.PACK_B R7, R7 ;  /* 0x00000007ff07723e */ /* 0x000fe200024050ff */
[----:B-1----:R-:W-:Y:S01]  /*6020*/  FMUL R11, R62, R88 ;  /* 0x000000583e0b7220 */ /* 0x002fe20000400000 */
[----:B------:R-:W-:-:S03]  /*6030*/  F2FP.TF32.F32.PACK_B R61, R61 ;  /* 0x0000003dff3d723e */ /* 0x000fc600024050ff */
[----:B------:R0:W-:Y:S01]  /*6040*/  @P5 STG.E desc[UR54][R2.64+0x100], R7 ;  /* 0x0001000702005986 */ /* 0x0001e2000c101936 */
[C---:B------:R-:W-:Y:S02]  /*6050*/  ISETP.GT.AND P5, PT, R0.reuse, RZ, P0 ;  /* 0x000000ff0000720c */ /* 0x040fe400007a4270 */
[----:B------:R-:W-:Y:S01]  /*6060*/  F2FP.TF32.F32.PACK_B R11, R11 ;  /* 0x0000000bff0b723e */ /* 0x000fe200024050ff */
[----:B------:R-:W-:Y:S01]  /*6070*/  @P4 STG.E desc[UR54][R2.64+0x104], R57 ;  /* 0x0001043902004986 */ /* 0x000fe2000c101936 */
[C---:B------:R-:W-:Y:S02]  /*6080*/  ISETP.GT.AND P4, PT, R0.reuse, RZ, P1 ;  /* 0x000000ff0000720c */ /* 0x040fe40000f84270 */
[----:B------:R-:W-:Y:S01]  /*6090*/  F2FP.TF32.F32.PACK_B R63, R63 ;  /* 0x0000003fff3f723e */ /* 0x000fe200024050ff */
[----:B------:R1:W-:Y:S01]  /*60a0*/  @P2 STG.E desc[UR54][R4.64+0x100], R9 ;  /* 0x0001000904002986 */ /* 0x0003e2000c101936 */
[----:B------:R-:W-:Y:S02]  /*60b0*/  ISETP.GT.AND P2, PT, R0, 0x8, P0 ;  /* 0x000000080000780c */ /* 0x000fe40000744270 */
[----:B------:R-:W-:Y:S01]  /*60c0*/  ISETP.GT.AND P0, PT, R14, 0x50, PT ;  /* 0x000000500e00780c */ /* 0x000fe20003f04270 */
[----:B0-----:R-:W-:Y:S01]  /*60d0*/  FMUL R7, R60, R88 ;  /* 0x000000583c077220 */ /* 0x001fe20000400000 */
[----:B------:R-:W-:Y:S01]  /*60e0*/  @P3 STG.E desc[UR54][R4.64+0x104], R59 ;  /* 0x0001043b04003986 */ /* 0x000fe2000c101936 */
[----:B------:R-:W-:-:S02]  /*60f0*/  ISETP.GT.AND P3, PT, R0, 0x8, P1 ;  /* 0x000000080000780c */ /* 0x000fc40000f64270 */
        /* <DEDUP_REMOVED lines=38> */
[----:B------:R-:W-:Y:S01]  /*6360*/  ISETP.GT.AND P0, PT, R0, 0x8, P0 ;  /* 0x000000080000780c */ /* 0x000fe20000704270 */
[----:B------:R-:W-:Y:S01]  /*6370*/  @P4 STG.E desc[UR54][R2.64+0x164], R69 ;  /* 0x0001644502004986 */ /* 0x000fe2000c101936 */
[----:B------:R-:W-:Y:S02]  /*6380*/  ISETP.GT.AND P4, PT, R14, 0x69, PT ;  /* 0x000000690e00780c */ /* 0x000fe40003f84270 */
[----:B------:R-:W-:Y:S01]  /*6390*/  F2FP.TF32.F32.PACK_B R9, R9 ;  /* 0x00000009ff09723e */ /* 0x000fe200024050ff */
[----:B------:R1:W-:Y:S01]  /*63a0*/  @P2 STG.E desc[UR54][R4.64+0x160], R11 ;  /* 0x0001600b04002986 */ /* 0x0003e2000c101936 */
[C---:B------:R-:W-:Y:S02]  /*63b0*/  ISETP.GT.AND P2, PT, R0.reuse, RZ, P1 ;  /* 0x000000ff0000720c */ /* 0x040fe40000f44270 */
[----:B------:R-:W-:Y:S01]  /*63c0*/  ISETP.GT.AND P1, PT, R0, 0x8, P1 ;  /* 0x000000080000780c */ /* 0x000fe20000f24270 */
[----:B0-----:R-:W-:Y:S01]  /*63d0*/  FMUL R7, R72, R88 ;  /* 0x0000005848077220 */ /* 0x001fe20000400000 */
[----:B------:R-:W-:Y:S01]  /*63e0*/  @P3 STG.E desc[UR54][R4.64+0x164], R71 ;  /* 0x0001644704003986 */ /* 0x000fe2000c101936 */
[----:B------:R-:W-:-:S02]  /*63f0*/  ISETP.GT.AND P6, PT, R0, RZ, P4 ;  /* 0x000000ff0000720c */ /* 0x000fc400027c4270 */
[----:B------:R-:W-:Y:S02]  /*6400*/  F2FP.TF32.F32.PACK_B R75, R75 ;  /* 0x0000004bff4b723e */ /* 0x000fe400024050ff */
[----:B------:R-:W-:Y:S02]  /*6410*/  F2FP.TF32.F32.PACK_B R7, R7 ;  /* 0x00000007ff07723e */ /* 0x000fe400024050ff */
[----:B------:R-:W-:Y:S01]  /*6420*/  F2FP.TF32.F32.PACK_B R77, R77 ;  /* 0x0000004dff4d723e */ /* 0x000fe200024050ff */
[----:B-1----:R-:W-:Y:S01]  /*6430*/  FMUL R11, R82, R88 ;  /* 0x00000058520b7220 */ /* 0x002fe20000400000 */
[----:B------:R-:W-:Y:S01]  /*6440*/  ISETP.GT.AND P4, PT, R0, 0x8, P4 ;  /* 0x000000080000780c */ /* 0x000fe20002784270 */
[----:B------:R0:W-:Y:S01]  /*6450*/  @P5 STG.E desc[UR54][R2.64+0x180], R7 ;  /* 0x0001800702005986 */ /* 0x0001e2000c101936 */
[----:B------:R-:W-:Y:S02]  /*6460*/  ISETP.GT.AND P5, PT, R14, 0x68, PT ;  /* 0x000000680e00780c */ /* 0x000fe40003fa4270 */
[----:B------:R-:W-:Y:S01]  /*6470*/  F2FP.TF32.F32.PACK_B R79, R79 ;  /* 0x0000004fff4f723e */ /* 0x000fe200024050ff */
[----:B------:R-:W-:Y:S01]  /*6480*/  @P2 STG.E desc[UR54][R2.64+0x184], R73 ;  /* 0x0001844902002986 */ /* 0x000fe2000c101936 */
[----:B------:R-:W-:-:S02]  /*6490*/  ISETP.GT.AND P3, PT, R0, RZ, P5 ;  /* 0x000000ff0000720c */ /* 0x000fc40002f64270 */
[----:B------:R-:W-:Y:S01]  /*64a0*/  ISETP.GT.AND P5, PT, R0, 0x8, P5 ;  /* 0x000000080000780c */ /* 0x000fe20002fa4270 */
[----:B------:R1:W-:Y:S01]  /*64b0*/  @P0 STG.E desc[UR54][R4.64+0x180], R9 ;  /* 0x0001800904000986 */ /* 0x0003e2000c101936 */
[C---:B------:R-:W-:Y:S02]  /*64c0*/  ISETP.GT.AND P2, PT, R14.reuse, 0x71, PT ;  /* 0x000000710e00780c */ /* 0x040fe40003f44270 */
[----:B------:R-:W-:Y:S01]  /*64d0*/  ISETP.GT.AND P0, PT, R14, 0x79, PT ;  /* 0x000000790e00780c */ /* 0x000fe20003f04270 */
[-C--:B0-----:R-:W-:Y:S01]  /*64e0*/  FMUL R7, R76, R88.reuse ;  /* 0x000000584c077220 */ /* 0x081fe20000400000 */
[----:B------:R-:W-:Y:S01]  /*64f0*/  @P1 STG.E desc[UR54][R4.64+0x184], R75 ;  /* 0x0001844b04001986 */ /* 0x000fe2000c101936 */
[----:B------:R-:W-:Y:S02]  /*6500*/  ISETP.GT.AND P1, PT, R14, 0x78, PT ;  /* 0x000000780e00780c */ /* 0x000fe40003f24270 */
[----:B------:R-:W-:Y:S02]  /*6510*/  F2FP.TF32.F32.PACK_B R81, R81 ;  /* 0x00000051ff51723e */ /* 0x000fe400024050ff */
[----:B------:R-:W-:Y:S01]  /*6520*/  F2FP.TF32.F32.PACK_B R7, R7 ;  /* 0x00000007ff07723e */ /* 0x000fe200024050ff */
[----:B-1----:R-:W-:Y:S01]  /*6530*/  FMUL R9, R78, R88 ;  /* 0x000000584e097220 */ /* 0x002fe20000400000 */
[----:B------:R-:W-:-:S03]  /*6540*/  F2FP.TF32.F32.PACK_B R11, R11 ;  /* 0x0000000bff0b723e */ /* 0x000fc600024050ff */
[----:B------:R0:W-:Y:S01]  /*6550*/  @P3 STG.E desc[UR54][R2.64+0x1a0], R7 ;  /* 0x0001a00702003986 */ /* 0x0001e2000c101936 */
[----:B------:R-:W-:Y:S02]  /*6560*/  ISETP.GT.AND P3, PT, R14, 0x70, PT ;  /* 0x000000700e00780c */ /* 0x000fe40003f64270 */
[----:B------:R-:W-:Y:S01]  /*6570*/  F2FP.TF32.F32.PACK_B R9, R9 ;  /* 0x00000009ff09723e */ /* 0x000fe200024050ff */
[----:B------:R-:W-:Y:S01]  /*6580*/  @P6 STG.E desc[UR54][R2.64+0x1a4], R77 ;  /* 0x0001a44d02006986 */ /* 0x000fe2000c101936 */
[C---:B------:R-:W-:Y:S02]  /*6590*/  ISETP.GT.AND P6, PT, R0.reuse, RZ, P3 ;  /* 0x000000ff0000720c */ /* 0x040fe40001fc4270 */
[C---:B------:R-:W-:Y:S01]  /*65a0*/  ISETP.GT.AND P3, PT, R0.reuse, 0x8, P3 ;  /* 0x000000080000780c */ /* 0x040fe20001f64270 */
[----:B------:R-:W-:Y:S01]  /*65b0*/  @P5 STG.E desc[UR54][R4.64+0x1a0], R9 ;  /* 0x0001a00904005986 */ /* 0x000fe2000c101936 */
[C---:B------:R-:W-:Y:S02]  /*65c0*/  ISETP.GT.AND P5, PT, R0.reuse, RZ, P2 ;  /* 0x000000ff0000720c */ /* 0x040fe400017a4270 */
[----:B------:R-:W-:Y:S01]  /*65d0*/  ISETP.GT.AND P2, PT, R0, 0x8, P2 ;  /* 0x000000080000780c */ /* 0x000fe20001744270 */
[----:B0-----:R-:W-:Y:S01]  /*65e0*/  FMUL R7, R80, R88 ;  /* 0x0000005850077220 */ /* 0x001fe20000400000 */
[----:B------:R-:W-:Y:S01]  /*65f0*/  @P4 STG.E desc[UR54][R4.64+0x1a4], R79 ;  /* 0x0001a44f04004986 */ /* 0x000fe2000c101936 */
[----:B------:R-:W-:-:S02]  /*6600*/  ISETP.GT.AND P4, PT, R0, RZ, P1 ;  /* 0x000000ff0000720c */ /* 0x000fc40000f84270 */
[C---:B------:R-:W-:Y:S02]  /*6610*/  ISETP.GT.AND P1, PT, R0.reuse, 0x8, P1 ;  /* 0x000000080000780c */ /* 0x040fe40000f24270 */
[----:B------:R-:W-:Y:S02]  /*6620*/  F2FP.TF32.F32.PACK_B R7, R7 ;  /* 0x00000007ff07723e */ /* 0x000fe400024050ff */
[----:B------:R-:W-:Y:S02]  /*6630*/  F2FP.TF32.F32.PACK_B R83, R83 ;  /* 0x00000053ff53723e */ /* 0x000fe400024050ff */
[----:B------:R-:W-:Y:S01]  /*6640*/  F2FP.TF32.F32.PACK_B R13, R13 ;  /* 0x0000000dff0d723e */ /* 0x000fe200024050ff */
[----:B------:R-:W-:Y:S01]  /*6650*/  @P6 STG.E desc[UR54][R2.64+0x1c0], R7 ;  /* 0x0001c00702006986 */ /* 0x000fe2000c101936 */
[C---:B------:R-:W-:Y:S02]  /*6660*/  ISETP.GT.AND P6, PT, R0.reuse, RZ, P0 ;  /* 0x000000ff0000720c */ /* 0x040fe400007c4270 */
[----:B------:R-:W-:Y:S01]  /*6670*/  ISETP.GT.AND P0, PT, R0, 0x8, P0 ;  /* 0x000000080000780c */ /* 0x000fe20000704270 */
[----:B------:R-:W-:Y:S01]  /*6680*/  @P5 STG.E desc[UR54][R2.64+0x1c4], R81 ;  /* 0x0001c45102005986 */ /* 0x000fe2000c101936 */
[----:B------:R-:W-:-:S02]  /*6690*/  F2FP.TF32.F32.PACK_B R85, R85 ;  /* 0x00000055ff55723e */ /* 0x000fc400024050ff */
[----:B------:R-:W-:Y:S01]  /*66a0*/  F2FP.TF32.F32.PACK_B R15, R15 ;  /* 0x0000000fff0f723e */ /* 0x000fe200024050ff */
[----:B------:R-:W-:Y:S01]  /*66b0*/  @P3 STG.E desc[UR54][R4.64+0x1c0], R11 ;  /* 0x0001c00b04003986 */ /* 0x000fe2000c101936 */
[----:B------:R-:W-:-:S03]  /*66c0*/  F2FP.TF32.F32.PACK_B R87, R87 ;  /* 0x00000057ff57723e */ /* 0x000fc600024050ff */
[----:B------:R-:W-:Y:S04]  /*66d0*/  @P2 STG.E desc[UR54][R4.64+0x1c4], R83 ;  /* 0x0001c45304002986 */ /* 0x000fe8000c101936 */
[----:B------:R-:W-:Y:S04]  /*66e0*/  @P4 STG.E desc[UR54][R2.64+0x1e0], R13 ;  /* 0x0001e00d02004986 */ /* 0x000fe8000c101936 */
[----:B------:R0:W-:Y:S02]  /*66f0*/  @P6 STG.E desc[UR54][R2.64+0x1e4], R85 ;  /* 0x0001e45502006986 */ /* 0x0001e4000c101936 */
[----:B0-----:R-:W-:-:S02]  /*6700*/  @P1 IMAD.MOV.U32 R2, RZ, RZ, R4 ;  /* 0x000000ffff021224 */ /* 0x001fc400078e0004 */
[----:B------:R-:W-:-:S05]  /*6710*/  @P1 IMAD.MOV.U32 R3, RZ, RZ, R5 ;  /* 0x000000ffff031224 */ /* 0x000fca00078e0005 */
[----:B------:R0:W-:Y:S04]  /*6720*/  @P1 STG.E desc[UR54][R2.64+0x1e0], R15 ;  /* 0x0001e00f02001986 */ /* 0x0001e8000c101936 */
[----:B------:R0:W-:Y:S02]  /*6730*/  @P0 STG.E desc[UR54][R4.64+0x1e4], R87 ;  /* 0x0001e45704000986 */ /* 0x0001e4000c101936 */
.L_x_161:
[----:B------:R-:W-:Y:S05]  /*6740*/  BSYNC B0 ;  /* 0x0000000000007941 */ /* 0x000fea0003800000 */
.L_x_35:
[----:B0-----:R-:W-:Y:S01]  /*6750*/  IMAD.U32 R2, RZ, RZ, UR52 ;  /* 0x00000034ff027e24 */ /* 0x001fe2000f8e00ff */
[----:B------:R-:W-:Y:S01]  /*6760*/  ULDC.64 UR4, c[0x0][0x650] ;  /* 0x0001940000047ab9 */ /* 0x000fe20000000a00 */
[----:B------:R-:W-:Y:S01]  /*6770*/  IMAD.U32 R3, RZ, RZ, UR53 ;  /* 0x00000035ff037e24 */ /* 0x000fe2000f8e00ff */
[----:B------:R0:W-:Y:S01]  /*6780*/  SYNCS.ARRIVE.TRANS64.A1T0 RZ, [R98+UR50], RZ ;  /* 0x000000ff62ff79a7 */ /* 0x0001e20008100032 */
[----:B------:R-:W-:Y:S01]  /*6790*/  PRMT R0, RZ, 0x7610, R0 ;  /* 0x00007610ff007816 */ /* 0x000fe20000000000 */
[----:B------:R-:W-:Y:S01]  /*67a0*/  IMAD.MOV.U32 R18, RZ, RZ, -0x1 ;  /* 0xffffffffff127424 */ /* 0x000fe200078e00ff */
[----:B------:R-:W-:Y:S01]  /*67b0*/  LEA R16, P0, R2, R16, 0x1 ;  /* 0x0000001002107211 */ /* 0x000fe200078008ff */
[----:B------:R-:W-:Y:S02]  /*67c0*/  IMAD.MOV.U32 R2, RZ, RZ, -0x1 ;  /* 0xffffffffff027424 */ /* 0x000fe400078e00ff */
[----:B------:R-:W-:Y:S01]  /*67d0*/  IMAD.MOV.U32 R19, RZ, RZ, -0x1 ;  /* 0xffffffffff137424 */ /* 0x000fe200078e00ff */
[----:B------:R-:W-:-:S02]  /*67e0*/  IADD3.X R17, R17, UR41, RZ, P0, !PT ;  /* 0x0000002911117c10 */ /* 0x000fc400087fe4ff */
[----:B------:R-:W-:-:S04]  /*67f0*/  ISETP.GE.U32.AND P0, PT, R16, UR4, PT ;  /* 0x0000000410007c0c */ /* 0x000fc8000bf06070 */
[----:B------:R-:W-:-:S13]  /*6800*/  ISETP.GE.U32.AND.EX P0, PT, R17, UR5, PT, P0 ;  /* 0x0000000511007c0c */ /* 0x000fda000bf06100 */
[----:B0-----:R-:W-:Y:S05]  /*6810*/  @P0 BRA `(.L_x_162) ;  /* 0x0000000400700947 */ /* 0x001fea0003800000 */
[----:B------:R-:W0:Y:S01]  /*6820*/  S2UR UR7, SR_CTAID.X ;  /* 0x00000000000779c3 */ /* 0x000e220000002500 */
[----:B------:R-:W-:Y:S01]  /*6830*/  ULDC.64 UR4, c[0x0][0x628] ;  /* 0x00018a0000047ab9 */ /* 0x000fe20000000a00 */
[----:B------:R-:W-:Y:S01]  /*6840*/  ULDC UR6, c[0x0][0x150] ;  /* 0x0000540000067ab9 */ /* 0x000fe20000000800 */
[----:B------:R-:W-:Y:S01]  /*6850*/  ISETP.NE.U32.AND P0, PT, RZ, UR4, PT ;  /* 0x00000004ff007c0c */ /* 0x000fe2000bf05070 */
[----:B------:R-:W-:Y:S01]  /*6860*/  ULDC UR15, c[0x0][0x630] ;  /* 0x00018c00000f7ab9 */ /* 0x000fe20000000800 */
[C---:B------:R-:W-:Y:S02]  /*6870*/  R2UR UR17, R16.reuse ;  /* 0x00000000101172ca */ /* 0x040fe400000e0000 */
[----:B------:R-:W-:Y:S01]  /*6880*/  ISETP.NE.AND.EX P0, PT, RZ, UR5, PT, P0 ;  /* 0x00000005ff007c0c */ /* 0x000fe2000bf05300 */
[----:B------:R-:W1:Y:S01]  /*6890*/  S2UR UR16, SR_CTAID.Y ;  /* 0x00000000001079c3 */ /* 0x000e620000002600 */
[----:B------:R-:W-:Y:S02]  /*68a0*/  R2UR UR12, R16 ;  /* 0x00000000100c72ca */ /* 0x000fe400000e0000 */
[----:B------:R-:W-:-:S02]  /*68b0*/  R2UR UR13, R17 ;  /* 0x00000000110d72ca */ /* 0x000fc400000e0000 */
[----:B0-----:R-:W-:-:S05]  /*68c0*/  I2FP.F32.U32 R0, UR7 ;  /* 0x0000000700007c45 */ /* 0x001fca0008201000 */
[----:B------:R-:W-:Y:S01]  /*68d0*/  FMUL R0, R0, UR6 ;  /* 0x0000000600007c20 */ /* 0x000fe20008400000 */
[----:B------:R-:W-:Y:S01]  /*68e0*/  ULDC UR6, c[0x0][0x154] ;  /* 0x0000550000067ab9 */ /* 0x000fe20000000800 */
[----:B-1----:R-:W-:-:S04]  /*68f0*/  I2FP.F32.U32 R2, UR16 ;  /* 0x0000001000027c45 */ /* 0x002fc80008201000 */
[----:B------:R-:W0:Y:S01]  /*6900*/  F2I.U32.TRUNC.NTZ R0, R0 ;  /* 0x0000000000007305 */ /* 0x000e22000020f000 */
[----:B------:R-:W-:Y:S01]  /*6910*/  FMUL R2, R2, UR6 ;  /* 0x0000000602027c20 */ /* 0x000fe20008400000 */
[----:B------:R-:W-:Y:S06]  /*6920*/  @!P0 BRA `(.L_x_163) ;  /* 0x0000000000308947 */ /* 0x000fec0003800000 */
        /* <DEDUP_REMOVED lines=12> */
.L_x_163:
[----:B------:R-:W-:Y:S01]  /*69f0*/  USHF.R.U64 UR6, UR12, UR15, UR13 ;  /* 0x0000000f0c067299 */ /* 0x000fe2000800120d */
[----:B------:R-:W-:Y:S01]  /*6a00*/  R2UR UR5, R17 ;  /* 0x00000000110572ca */ /* 0x000fe200000e0000 */
[----:B------:R-:W-:Y:S01]  /*6a10*/  USHF.R.U32.HI UR4, URZ, UR15, UR13 ;  /* 0x0000000f3f047299 */ /* 0x000fe2000801160d */
[----:B------:R-:W1:Y:S01]  /*6a20*/  F2I.U32.TRUNC.NTZ R2, R2 ;  /* 0x0000000200027305 */ /* 0x000e62000020f000 */
[----:B------:R-:W-:Y:S01]  /*6a30*/  UIADD3 UR9, UP0, URZ, -UR6, URZ ;  /* 0x800000063f097290 */ /* 0x000fe2000ff1e03f */
[----:B------:R-:W-:Y:S01]  /*6a40*/  ULDC.64 UR10, c[0x0][0x620] ;  /* 0x00018800000a7ab9 */ /* 0x000fe20000000a00 */
[----:B------:R-:W-:Y:S02]  /*6a50*/  ULDC UR14, c[0x0][0x608] ;  /* 0x00018200000e7ab9 */ /* 0x000fe40000000800 */
[----:B------:R-:W-:Y:S01]  /*6a60*/  UIADD3.X UR4, URZ, ~UR4, URZ, UP0, !UPT ;  /* 0x800000043f047290 */ /* 0x000fe200087fe43f */
[----:B------:R-:W-:Y:S01]  /*6a70*/  ULDC UR15, c[0x0][0x658] ;  /* 0x00019600000f7ab9 */ /* 0x000fe20000000800 */
[----:B------:R-:W-:-:S02]  /*6a80*/  ULDC UR12, c[0x0][0x144] ;  /* 0x00005100000c7ab9 */ /* 0x000fc40000000800 */
[----:B------:R-:W-:Y:S01]  /*6a90*/  UIMAD UR8, UR4, UR10, URZ ;  /* 0x0000000a040872a4 */ /* 0x000fe2000f8e023f */
[----:B------:R-:W-:Y:S02]  /*6aa0*/  ULDC UR22, c[0x0][0x148] ;  /* 0x0000520000167ab9 */ /* 0x000fe40000000800 */
[----:B------:R-:W-:Y:S01]  /*6ab0*/  UMOV UR4, UR17 ;  /* 0x0000001100047c82 */ /* 0x000fe20008000000 */
[----:B------:R-:W-:Y:S02]  /*6ac0*/  UIMAD UR8, UR9, UR11, UR8 ;  /* 0x0000000b090872a4 */ /* 0x000fe4000f8e0208 */
[----:B------:R-:W-:Y:S01]  /*6ad0*/  UIMAD.WIDE.U32 UR4, UR9, UR10, UR4 ;  /* 0x0000000a090472a5 */ /* 0x000fe2000f8e0004 */
[----:B0-----:R-:W-:Y:S01]  /*6ae0*/  R2UR UR9, R0 ;  /* 0x00000000000972ca */ /* 0x001fe200000e0000 */
[----:B------:R-:W-:Y:S01]  /*6af0*/  ULDC UR20, c[0x0][0x648] ;  /* 0x0001920000147ab9 */ /* 0x000fe20000000800 */
[----:B-1----:R-:W-:Y:S01]  /*6b00*/  R2UR UR13, R2 ;  /* 0x00000000020d72ca */ /* 0x002fe200000e0000 */
[----:B------:R-:W-:Y:S01]  /*6b10*/  UIADD3 UR8, UR5, UR8, URZ ;  /* 0x0000000805087290 */ /* 0x000fe2000fffe03f */
[----:B------:R-:W-:-:S02]  /*6b20*/  ULDC UR21, c[0x0][0x638] ;  /* 0x00018e0000157ab9 */ /* 0x000fc40000000800 */
[----:B------:R-:W-:Y:S02]  /*6b30*/  ULDC UR5, c[0x0][0x618] ;  /* 0x0001860000057ab9 */ /* 0x000fe40000000800 */
[----:B------:R-:W-:Y:S02]  /*6b40*/  USHF.R.U64 UR10, UR4, UR5, UR8 ;  /* 0x00000005040a7299 */ /* 0x000fe40008001208 */
[----:B------:R-:W-:-:S03]  /*6b50*/  USHF.R.U32.HI UR8, URZ, UR5, UR8 ;  /* 0x000000053f087299 */ /* 0x000fc60008011608 */
[----:B------:R-:W-:Y:S01]  /*6b60*/  ULDC.64 UR4, c[0x0][0x640] ;  /* 0x0001900000047ab9 */ /* 0x000fe20000000a00 */
[----:B------:R-:W-:Y:S01]  /*6b70*/  USHF.R.U64 UR11, UR10, UR14, UR8 ;  /* 0x0000000e0a0b7299 */ /* 0x000fe20008001208 */
[----:B------:R-:W-:Y:S01]  /*6b80*/  ISETP.NE.U32.AND P0, PT, RZ, UR4, PT ;  /* 0x00000004ff007c0c */ /* 0x000fe2000bf05070 */
[----:B------:R-:W-:Y:S02]  /*6b90*/  USHF.R.U32.HI UR8, URZ, UR14, UR8 ;  /* 0x0000000e3f087299 */ /* 0x000fe40008011608 */
[----:B------:R-:W-:Y:S01]  /*6ba0*/  UIADD3 UR9, -UR9, URZ, URZ ;  /* 0x0000003f09097290 */ /* 0x000fe2000fffe13f */
[----:B------:R-:W-:Y:S01]  /*6bb0*/  ISETP.NE.AND.EX P0, PT, RZ, UR5, PT, P0 ;  /* 0x00000005ff007c0c */ /* 0x000fe2000bf05300 */
[----:B------:R-:W-:Y:S02]  /*6bc0*/  USHF.R.U64 UR17, UR11, UR15, UR8 ;  /* 0x0000000f0b117299 */ /* 0x000fe40008001208 */
[----:B------:R-:W-:Y:S02]  /*6bd0*/  UIADD3 UR18, -UR13, URZ, URZ ;  /* 0x0000003f0d127290 */ /* 0x000fe4000fffe13f */
[----:B------:R-:W-:-:S02]  /*6be0*/  USHF.R.U32.HI UR15, URZ, UR15, UR8 ;  /* 0x0000000f3f0f7299 */ /* 0x000fc40008011608 */
[----:B------:R-:W-:Y:S01]  /*6bf0*/  UIMAD UR19, UR12, UR9, UR7 ;  /* 0x000000090c1372a4 */ /* 0x000fe2000f8e0207 */
[----:B------:R-:W-:-:S05]  /*6c00*/  UMOV UR14, UR17 ;  /* 0x00000011000e7c82 */ /* 0x000fca0008000000 */
[----:B------:R-:W-:Y:S06]  /*6c10*/  @!P0 BRA `(.L_x_164) ;  /* 0x0000000000288947 */ /* 0x000fec0003800000 */
        /* <DEDUP_REMOVED lines=10> */
.L_x_164:
[----:B------:R-:W-:Y:S01]  /*6cc0*/  UISETP.NE.AND UP0, UPT, UR38, URZ, UPT ;  /* 0x0000003f2600728c */ /* 0x000fe2000bf05270 */
[----:B------:R-:W-:Y:S01]  /*6cd0*/  IMAD.MOV.U32 R0, RZ, RZ, 0x1 ;  /* 0x00000001ff007424 */ /* 0x000fe200078e00ff */
[----:B------:R-:W-:Y:S01]  /*6ce0*/  USHF.R.U64 UR5, UR14, UR20, UR15 ;  /* 0x000000140e057299 */ /* 0x000fe2000800120f */
[----:B------:R-:W-:Y:S01]  /*6cf0*/  IMAD.U32 R19, RZ, RZ, UR6 ;  /* 0x00000006ff137e24 */ /* 0x000fe2000f8e00ff */
[----:B------:R-:W-:Y:S02]  /*6d00*/  ULOP3.LUT UR4, UR11, UR47, URZ, 0xc0, !UPT ;  /* 0x0000002f0b047292 */ /* 0x000fe4000f8ec03f */
[----:B------:R-:W-:Y:S02]  /*6d10*/  UIADD3 UR7, -UR5, URZ, URZ ;  /* 0x0000003f05077290 */ /* 0x000fe4000fffe13f */
[----:B------:R-:W-:Y:S02]  /*6d20*/  UIMAD UR4, UR44, UR5, UR4 ;  /* 0x000000052c0472a4 */ /* 0x000fe4000f8e0204 */
[----:B------:R-:W-:-:S02]  /*6d30*/  ULOP3.LUT UR10, UR10, UR43, URZ, 0xc0, !UPT ;  /* 0x0000002b0a0a7292 */ /* 0x000fc4000f8ec03f */
[----:B------:R-:W-:Y:S02]  /*6d40*/  @UP0 UIMAD UR19, UR22, UR18, UR16 ;  /* 0x00000012161302a4 */ /* 0x000fe4000f8e0210 */
[----:B------:R-:W-:Y:S01]  /*6d50*/  UIMAD UR5, UR7, UR21, UR17 ;  /* 0x00000015070572a4 */ /* 0x000fe2000f8e0211 */
[----:B------:R-:W-:Y:S02]  /*6d60*/  ULDC UR8, c[0x0][0x600] ;  /* 0x0001800000087ab9 */ /* 0x000fe40000000800 */
[----:B------:R-:W-:Y:S01]  /*6d70*/  ULDC UR7, c[0x0][0x610] ;  /* 0x0001840000077ab9 */ /* 0x000fe20000000800 */
[----:B------:R-:W-:Y:S02]  /*6d80*/  UIMAD UR5, UR5, UR8, UR10 ;  /* 0x00000008050572a4 */ /* 0x000fe4000f8e020a */
[----:B------:R-:W-:-:S04]  /*6d90*/  UIMAD UR4, UR4, UR7, UR19 ;  /* 0x00000007040472a4 */ /* 0x000fc8000f8e0213 */
[----:B------:R-:W-:Y:S02]  /*6da0*/  USEL UR7, UR5, UR4, !UP0 ;  /* 0x0000000405077287 */ /* 0x000fe4000c000000 */
[----:B------:R-:W-:-:S04]  /*6db0*/  USEL UR4, UR4, UR5, !UP0 ;  /* 0x0000000504047287 */ /* 0x000fc8000c000000 */
[----:B------:R-:W-:Y:S02]  /*6dc0*/  IMAD.U32 R2, RZ, RZ, UR7 ;  /* 0x00000007ff027e24 */ /* 0x000fe4000f8e00ff */
[----:B------:R-:W-:-:S07]  /*6dd0*/  IMAD.U32 R18, RZ, RZ, UR4 ;  /* 0x00000004ff127e24 */ /* 0x000fce000f8e00ff */
.L_x_162:
[----:B------:R-:W-:Y:S01]  /*6de0*/  UIADD3 UR45, UR36, UR45, URZ ;  /* 0x0000002d242d7290 */ /* 0x000fe2000fffe03f */
[----:B------:R-:W-:Y:S02]  /*6df0*/  LOP3.LUT P0, RZ, R0, 0xff, RZ, 0xc0, !PT ;  /* 0x000000ff00ff7812 */ /* 0x000fe4000780c0ff */
[----:B------:R-:W-:Y:S01]  /*6e00*/  LOP3.LUT R100, R100, 0x1, RZ, 0x3c, !PT ;  /* 0x0000000164647812 */ /* 0x000fe200078e3cff */
[----:B------:R-:W-:Y:S02]  /*6e10*/  USHF.R.U32.HI UR4, URZ, 0x2, UR45 ;  /* 0x000000023f047899 */ /* 0x000fe4000801162d */
[----:B------:R-:W-:Y:S02]  /*6e20*/  UISETP.GT.U32.AND UP0, UPT, UR45, 0x3, UPT ;  /* 0x000000032d00788c */ /* 0x000fe4000bf04070 */
[----:B------:R-:W-:Y:S02]  /*6e30*/  ULOP3.LUT UR4, UR4, 0x1, URZ, 0xc0, !UPT ;  /* 0x0000000104047892 */ /* 0x000fe4000f8ec03f */
[----:B------:R-:W-:-:S02]  /*6e40*/  UISETP.LT.U32.AND UP0, UPT, UR36, 0x4, UP0 ;  /* 0x000000042400788c */ /* 0x000fc40008701070 */
[----:B------:R-:W-:Y:S02]  /*6e50*/  UISETP.NE.U32.AND UP1, UPT, UR4, 0x1, UPT ;  /* 0x000000010400788c */ /* 0x000fe4000bf25070 */
[----:B------:R-:W-:Y:S02]  /*6e60*/  USEL UR5, URZ, 0x1, !UP0 ;  /* 0x000000013f057887 */ /* 0x000fe4000c000000 */
[----:B------:R-:W-:Y:S02]  /*6e70*/  UISETP.GT.U32.AND UP1, UPT, UR36, 0x3, !UP1 ;  /* 0x000000032400788c */ /* 0x000fe4000cf24070 */
[----:B------:R-:W-:Y:S02]  /*6e80*/  ULOP3.LUT UR45, UR45, 0x3, URZ, 0xc0, !UPT ;  /* 0x000000032d2d7892 */ /* 0x000fe4000f8ec03f */
[----:B------:R-:W-:-:S04]  /*6e90*/  USEL UR4, URZ, 0x1, !UP1 ;  /* 0x000000013f047887 */ /* 0x000fc8000c800000 */
[----:B------:R-:W-:Y:S01]  /*6ea0*/  ULOP3.LUT UR48, UR4, UR48, UR5, 0x96, !UPT ;  /* 0x0000003004307292 */ /* 0x000fe2000f8e9605 */
[----:B------:R-:W-:Y:S11]  /*6eb0*/  @P0 BRA `(.L_x_165) ;  /* 0xffffffa800700947 */ /* 0x000ff6000383ffff */
[----:B------:R-:W-:Y:S05]  /*6ec0*/  EXIT ;  /* 0x000000000000794d */ /* 0x000fea0003800000 */
.L_x_16:
[----:B------:R-:W-:-:S08]  /*6ed0*/  ISETP.NE.AND P0, PT, RZ, UR6, PT ;  /* 0x00000006ff007c0c */ /* 0x000fd0000bf05270 */
[----:B------:R-:W0:-:S00]  /*6ee0*/  USETMAXREG.DEALLOC.CTAPOOL 0x28 ;  /* 0x00000028000079c8 */ /* 0x000e0000080e0500 */
[----:B------:R-:W-:Y:S05]  /*6ef0*/  @P0 EXIT ;  /* 0x000000000000094d */ /* 0x000fea0003800000 */
[----:B0-----:R-:W-:Y:S01]  /*6f00*/  LOP3.LUT P0, RZ, R4, 0xff, RZ, 0xc0, !PT ;  /* 0x000000ff04ff7812 */ /* 0x001fe2000780c0ff */
[----:B------:R-:W-:Y:S02]  /*6f10*/  IMAD.MOV.U32 R9, RZ, RZ, 0x1 ;  /* 0x00000001ff097424 */ /* 0x000fe400078e00ff */
[----:B------:R-:W-:-:S10]  /*6f20*/  IMAD.MOV.U32 R8, RZ, RZ, RZ ;  /* 0x000000ffff087224 */ /* 0x000fd400078e00ff */
[----:B------:R-:W-:Y:S05]  /*6f30*/  @!P0 BRA `(.L_x_166) ;  /* 0x0000000c00b48947 */ /* 0x000fea0003800000 */
[----:B------:R-:W0:Y:S01]  /*6f40*/  S2UR UR5, SR_CgaCtaId ;  /* 0x00000000000579c3 */ /* 0x000e220000008800 */
[----:B------:R-:W-:Y:S01]  /*6f50*/  ULDC UR14, c[0x0][0x658] ;  /* 0x00019600000e7ab9 */ /* 0x000fe20000000800 */
[----:B------:R-:W-:Y:S01]  /*6f60*/  UMOV UR6, 0xffffffff ;  /* 0xffffffff00067882 */ /* 0x000fe20000000000 */
[----:B------:R-:W-:Y:S01]  /*6f70*/  UMOV UR9, 0x1 ;  /* 0x0000000100097882 */ /* 0x000fe20000000000 */
[----:B------:R-:W-:Y:S01]  /*6f80*/  USHF.L.U32 UR6, UR6, UR14, URZ ;  /* 0x0000000e06067299 */ /* 0x000fe2000800063f */
[----:B------:R-:W-:Y:S01]  /*6f90*/  LOP3.LUT P0, RZ, R0, 0x1f, RZ, 0xc0, !PT ;  /* 0x0000001f00ff7812 */ /* 0x000fe2000780c0ff */
[----:B------:R-:W-:Y:S01]  /*6fa0*/  BSSY B0, `(.L_x_166) ;  /* 0x00000e6000007945 */ /* 0x000fe20003800000 */
[C---:B------:R-:W-:Y:S01]  /*6fb0*/  ISETP.NE.AND P3, PT, R3.reuse, RZ, PT ;  /* 0x000000ff0300720c */ /* 0x040fe20003f65270 */
[----:B------:R-:W-:Y:S01]  /*6fc0*/  ULOP3.LUT UR22, URZ, UR6, URZ, 0x33, !UPT ;  /* 0x000000063f167292 */ /* 0x000fe2000f8e333f */
[----:B------:R-:W-:Y:S01]  /*6fd0*/  ISETP.NE.OR P0, PT, R3, RZ, !P0 ;  /* 0x000000ff0300720c */ /* 0x000fe20004705670 */
[----:B------:R-:W-:Y:S01]  /*6fe0*/  IMAD.MOV.U32 R0, RZ, RZ, 0x1 ;  /* 0x00000001ff007424 */ /* 0x000fe200078e00ff */
[----:B------:R-:W-:Y:S01]  /*6ff0*/  ULDC UR13, c[0x0][0x600] ;  /* 0x00018000000d7ab9 */ /* 0x000fe20000000800 */
[----:B------:R-:W-:Y:S01]  /*7000*/  IMAD.MOV.U32 R9, RZ, RZ, 0x1 ;  /* 0x00000001ff097424 */ /* 0x000fe200078e00ff */
[----:B------:R-:W-:Y:S01]  /*7010*/  UMOV UR29, 0x11 ;  /* 0x00000011001d7882 */ /* 0x000fe20000000000 */
[----:B------:R-:W-:Y:S01]  /*7020*/  IMAD.MOV.U32 R8, RZ, RZ, RZ ;  /* 0x000000ffff087224 */ /* 0x000fe200078e00ff */
[----:B------:R-:W-:-:S02]  /*7030*/  UIADD3 UR41, UR37, 0x1, URZ ;  /* 0x0000000125297890 */ /* 0x000fc4000fffe03f */
[----:B------:R-:W-:Y:S02]  /*7040*/  ULOP3.LUT UR44, UR40, 0x2, URZ, 0xfc, !UPT ;  /* 0x00000002282c7892 */ /* 0x000fe4000f8efc3f */
[----:B------:R-:W-:Y:S02]  /*7050*/  UIADD3 UR13, UR13, -0x1, URZ ;  /* 0xffffffff0d0d7890 */ /* 0x000fe4000fffe03f */
[----:B------:R-:W-:Y:S01]  /*7060*/  USHF.L.U32 UR14, UR9, UR14, URZ ;  /* 0x0000000e090e7299 */ /* 0x000fe2000800063f */
[----:B------:R-:W-:Y:S01]  /*7070*/  ULDC.64 UR30, c[0x0][0x198] ;  /* 0x00006600001e7ab9 */ /* 0x000fe20000000a00 */
[----:B0-----:R-:W-:Y:S02]  /*7080*/  USHF.R.U32.HI UR45, URZ, 0x2, UR5 ;  /* 0x000000023f2d7899 */ /* 0x001fe40008011605 */
[----:B------:R-:W-:Y:S02]  /*7090*/  ULOP3.LUT UR4, UR5, 0x3, URZ, 0xc0, !UPT ;  /* 0x0000000305047892 */ /* 0x000fe4000f8ec03f */
[----:B------:R-:W-:-:S02]  /*70a0*/  USHF.L.U32 UR15, UR5, 0x5, URZ ;  /* 0x00000005050f7899 */ /* 0x000fc4000800063f */
[----:B------:R-:W-:Y:S02]  /*70b0*/  USHF.L.U32 UR21, UR5, 0xa, URZ ;  /* 0x0000000a05157899 */ /* 0x000fe4000800063f */
[----:B------:R-:W-:Y:S02]  /*70c0*/  ULOP3.LUT UR5, UR5, 0xfffffffc, URZ, 0xc0, !UPT ;  /* 0xfffffffc05057892 */ /* 0x000fe4000f8ec03f */
[----:B------:R-:W-:Y:S02]  /*70d0*/  UISETP.GT.U32.AND UP0, UPT, UR4, 0xffff, UPT ;  /* 0x0000ffff0400788c */ /* 0x000fe4000bf04070 */
[----:B------:R-:W-:Y:S02]  /*70e0*/  ULOP3.LUT UR7, UR5, 0x1, URZ, 0xfc, !UPT ;  /* 0x0000000105077892 */ /* 0x000fe4000f8efc3f */
[----:B------:R-:W-:Y:S02]  /*70f0*/  ULOP3.LUT UR8, UR5, 0x2, URZ, 0xfc, !UPT ;  /* 0x0000000205087892 */ /* 0x000fe4000f8efc3f */
[----:B------:R-:W-:-:S02]  /*7100*/  USHF.L.U32 UR6, UR9, UR5, URZ ;  /* 0x0000000509067299 */ /* 0x000fc4000800063f */
[----:B------:R-:W-:Y:S02]  /*7110*/  ULOP3.LUT UR5, UR5, 0x3, URZ, 0xfc, !UPT ;  /* 0x0000000305057892 */ /* 0x000fe4000f8efc3f */
[----:B------:R-:W-:Y:S02]  /*7120*/  USHF.L.U32 UR7, UR9, UR7, URZ ;  /* 0x0000000709077299 */ /* 0x000fe4000800063f */
[----:B------:R-:W-:Y:S02]  /*7130*/  USHF.L.U32 UR8, UR9, UR8, URZ ;  /* 0x0000000809087299 */ /* 0x000fe4000800063f */
[----:B------:R-:W-:Y:S02]  /*7140*/  USEL UR4, UR4, 0xffff, !UP0 ;  /* 0x0000ffff04047887 */ /* 0x000fe4000c000000 */
[----:B------:R-:W-:Y:S02]  /*7150*/  USHF.L.U32 UR5, UR9, UR5, URZ ;  /* 0x0000000509057299 */ /* 0x000fe4000800063f */
[----:B------:R-:W-:-:S02]  /*7160*/  ULOP3.LUT UR6, UR8, UR6, UR7, 0xfe, !UPT ;  /* 0x0000000608067292 */ /* 0x000fc4000f8efe07 */
[----:B------:R-:W-:Y:S02]  /*7170*/  ULOP3.LUT UR4, UR4, 0xffff, URZ, 0xc0, !UPT ;  /* 0x0000ffff04047892 */ /* 0x000fe4000f8ec03f */
[----:B------:R-:W-:Y:S02]  /*7180*/  ULOP3.LUT UR15, UR15, 0x60, URZ, 0xc0, !UPT ;  /* 0x000000600f0f7892 */ /* 0x000fe4000f8ec03f */
[----:B------:R-:W-:Y:S02]  /*7190*/  ULOP3.LUT UR21, UR21, 0xc00, URZ, 0xc0, !UPT ;  /* 0x00000c0015157892 */ /* 0x000fe4000f8ec03f */
[----:B------:R-:W-:Y:S02]  /*71a0*/  ULOP3.LUT UR23, UR6, UR5, URZ, 0xfc, !UPT ;  /* 0x0000000506177292 */ /* 0x000fe4000f8efc3f */
[----:B------:R-:W-:-:S12]  /*71b0*/  USHF.L.U32 UR29, UR29, UR4, URZ ;  /* 0x000000041d1d7299 */ /* 0x000fd8000800063f */
.L_x_178:
[----:B------:R-:W-:-:S03]  /*71c0*/  UMOV UR4, 0xffffffff ;  /* 0xffffffff00047882 */ /* 0x000fc60000000000 */
[----:B------:R-:W-:Y:S05]  /*71d0*/  BRA.DIV UR4, `(.L_x_167) ;  /* 0x0000001204247947 */ /* 0x000fea000b800000 */
[----:B------:R-:W-:-:S13]  /*71e0*/  ELECT P6, URZ, PT ;  /* 0x00000000003f782f */ /* 0x000fda00038c0000 */
.L_x_191:
[----:B------:R-:W0:Y:S01]  /*71f0*/  LDC R3, c[0x0][0x28c] ;  /* 0x0000a300ff037b82 */ /* 0x000e220000000800 */
[----:B------:R-:W-:Y:S01]  /*7200*/  BSSY B1, `(.L_x_168) ;  /* 0x000004a000017945 */ /* 0x000fe20003800000 */
[----:B0-----:R-:W-:-:S13]  /*7210*/  ISETP.LT.OR P6, PT, R3, 0x1, !P6 ;  /* 0x000000010300780c */ /* 0x001fda00077c1670 */
[----:B------:R-:W-:Y:S05]  /*7220*/  @P6 BRA `(.L_x_169) ;  /* 0x00000004001c6947 */ /* 0x000fea0003800000 */
[----:B------:R-:W-:Y:S01]  /*7230*/  LEA R18, R18, UR45, 0x1 ;  /* 0x0000002d12127c11 */ /* 0x000fe2000f8e08ff */
[----:B------:R-:W-:Y:S01]  /*7240*/  IMAD.MOV.U32 R11, RZ, RZ, RZ ;  /* 0x000000ffff0b7224 */ /* 0x000fe200078e00ff */
[----:B------:R-:W-:Y:S01]  /*7250*/  LEA R6, R2, UR15, 0x7 ;  /* 0x0000000f02067c11 */ /* 0x000fe2000f8e38ff */
[----:B------:R-:W-:Y:S02]  /*7260*/  IMAD.U32 R12, RZ, RZ, UR41 ;  /* 0x00000029ff0c7e24 */ /* 0x000fe4000f8e00ff */
[----:B------:R-:W-:Y:S02]  /*7270*/  IMAD.MOV.U32 R2, RZ, RZ, R9 ;  /* 0x000000ffff027224 */ /* 0x000fe400078e0009 */
[----:B------:R-:W-:Y:S02]  /*7280*/  IMAD.MOV.U32 R3, RZ, RZ, R8 ;  /* 0x000000ffff037224 */ /* 0x000fe400078e0008 */
[----:B------:R-:W-:-:S07]  /*7290*/  IMAD.SHL.U32 R18, R18, 0x20, RZ ;  /* 0x0000002012127824 */ /* 0x000fce00078e00ff */
.L_x_173:
[----:B------:R-:W0:Y:S01]  /*72a0*/  S2R R5, SR_CgaCtaId ;  /* 0x0000000000057919 */ /* 0x000e220000008800 */
[----:B------:R-:W-:-:S04]  /*72b0*/  MOV R4, 0x400 ;  /* 0x0000040000047802 */ /* 0x000fc80000000f00 */
[----:B0-----:R-:W-:Y:S02]  /*72c0*/  LEA R10, R5, R4, 0x18 ;  /* 0x00000004050a7211 */ /* 0x001fe400078ec0ff */
[----:B------:R-:W-:Y:S01]  /*72d0*/  SHF.L.U32 R4, R2, 0x1f, RZ ;  /* 0x0000001f02047819 */ /* 0x000fe200000006ff */
[----:B------:R-:W0:Y:S02]  /*72e0*/  @!P3 LDC R5, c[0x0][0x500] ;  /* 0x00014000ff05bb82 */ /* 0x000e240000000800 */
[----:B------:R-:W-:-:S04]  /*72f0*/  IMAD R7, R3, 0x8, R10 ;  /* 0x0000000803077824 */ /* 0x000fc800078e020a */
[----:B------:R-:W1:Y:S02]  /*7300*/  SYNCS.PHASECHK.TRANS64.TRYWAIT P1, [R7+URZ+0x20], R4 ;  /* 0x00002004070075a7 */ /* 0x000e64000802017f */
[----:B-1----:R-:W-:Y:S05]  /*7310*/  @!P1 BRA `(.L_x_170) ;  /* 0x0000000c00f49947 */ /* 0x002fea0003800000 */
.L_x_192:
[----:B------:R-:W-:Y:S01]  /*7320*/  UPRMT UR4, UR44, 0x9910, URZ ;  /* 0x000099102c047896 */ /* 0x000fe2000800003f */
[----:B0-----:R0:W-:Y:S03]  /*7330*/  @!P3 SYNCS.ARRIVE.TRANS64 RZ, [R7+URZ], R5 ;  /* 0x0000000507ffb9a7 */ /* 0x0011e6000800003f */
[----:B------:R-:W-:-:S06]  /*7340*/  UISETP.NE.AND UP0, UPT, UR4, 0x2, UPT ;  /* 0x000000020400788c */ /* 0x000fcc000bf05270 */
[----:B------:R-:W-:-:S13]  /*7350*/  PLOP3.LUT P1, PT, PT, PT, UP0, 0x80, 0x0 ;  /* 0x000000000000781c */ /* 0x000fda0003f2f008 */
[----:B0-----:R-:W-:Y:S05]  /*7360*/  @P1 BRA `(.L_x_171) ;  /* 0x0000000000041947 */ /* 0x001fea0003800000 */
[----:B------:R-:W-:Y:S01]  /*7370*/  BPT.TRAP 0x1 ;  /* 0x000000040000795c */ /* 0x000fe20000300000 */
.L_x_171:
[----:B------:R-:W-:Y:S05]  /*7380*/  @P0 BRA `(.L_x_172) ;  /* 0x0000000000040947 */ /* 0x000fea0003800000 */
[----:B------:R-:W-:Y:S01]  /*7390*/  BPT.TRAP 0x1 ;  /* 0x000000040000795c */ /* 0x000fe20000300000 */
.L_x_172:
[C---:B-1----:R-:W-:Y:S01]  /*73a0*/  LEA R4, R3.reuse, UR45, 0x2 ;  /* 0x0000002d03047c11 */ /* 0x042fe2000f8e10ff */
[----:B------:R-:W-:Y:S01]  /*73b0*/  VIADD R12, R12, 0xffffffff ;  /* 0xffffffff0c0c7836 */ /* 0x000fe20000000000 */
[----:B------:R-:W-:Y:S01]  /*73c0*/  LEA R5, R3, UR21, 0xd ;  /* 0x0000001503057c11 */ /* 0x000fe2000f8e68ff */
[----:B------:R-:W-:Y:S01]  /*73d0*/  UIADD3 UR4, UP0, UR30, 0xf0, URZ ;  /* 0x000000f01e047890 */ /* 0x000fe2000ff1e03f */
[----:B------:R-:W-:Y:S01]  /*73e0*/  R2UR UR34, R11 ;  /* 0x000000000b2272ca */ /* 0x000fe200000e0000 */
[----:B------:R-:W-:Y:S01]  /*73f0*/  IMAD.SHL.U32 R4, R4, 0x400, RZ ;  /* 0x0000040004047824 */ /* 0x000fe200078e00ff */
[----:B------:R-:W-:Y:S01]  /*7400*/  R2UR UR33, R7 ;  /* 0x00000000072172ca */ /* 0x000fe200000e0000 */
[--C-:B------:R-:W-:Y:S01]  /*7410*/  IMAD R5, R5, 0x4, R10.reuse ;  /* 0x0000000405057824 */ /* 0x100fe200078e020a */
[----:B------:R-:W-:Y:S01]  /*7420*/  R2UR UR36, R19 ;  /* 0x00000000132472ca */ /* 0x000fe200000e0000 */
[----:B------:R-:W-:Y:S01]  /*7430*/  IMAD R4, R4, 0x4, R10 ;  /* 0x0000000404047824 */ /* 0x000fe200078e020a */
[----:B------:R-:W-:Y:S01]  /*7440*/  R2UR UR35, R18 ;  /* 0x00000000122372ca */ /* 0x000fe200000e0000 */
[----:B------:R-:W-:Y:S01]  /*7450*/  UIADD3 UR42, UP1, UR30, 0x1f0, URZ ;  /* 0x000001f01e2a7890 */ /* 0x000fe2000ff3e03f */
[----:B------:R-:W-:Y:S01]  /*7460*/  R2UR UR8, R5 ;  /* 0x00000000050872ca */ /* 0x000fe200000e0000 */
[----:B------:R-:W-:Y:S01]  /*7470*/  UIADD3.X UR5, URZ, UR31, URZ, UP0, !UPT ;  /* 0x0000001f3f057290 */ /* 0x000fe200087fe43f */
[----:B------:R-:W-:Y:S01]  /*7480*/  R2UR UR24, R4 ;  /* 0x00000000041872ca */ /* 0x000fe200000e0000 */
[----:B------:R-:W-:Y:S01]  /*7490*/  UPRMT UR46, URZ, 0x5410, UR29 ;  /* 0x000054103f2e7896 */ /* 0x000fe2000800001d */
[----:B------:R-:W-:Y:S01]  /*74a0*/  R2UR UR19, R6 ;  /* 0x00000000061372ca */ /* 0x000fe200000e0000 */
[----:B------:R-:W-:Y:S01]  /*74b0*/  UIADD3 UR26, UR34, 0x20, URZ ;  /* 0x00000020221a7890 */ /* 0x000fe2000fffe03f */
[----:B------:R-:W-:Y:S01]  /*74c0*/  ISETP.GT.AND P2, PT, R12, 0x1, PT ;  /* 0x000000010c00780c */ /* 0x000fe20003f44270 */
[----:B------:R-:W-:Y:S01]  /*74d0*/  UIADD3.X UR43, URZ, UR31, URZ, UP1, !UPT ;  /* 0x0000001f3f2b7290 */ /* 0x000fe20008ffe43f */
[----:B------:R-:W-:Y:S01]  /*74e0*/  VIADD R3, R3, 0x1 ;  /* 0x0000000103037836 */ /* 0x000fe20000000000 */
[----:B------:R-:W-:Y:S01]  /*74f0*/  UPRMT UR47, URZ, 0x5410, UR23 ;  /* 0x000054103f2f7896 */ /* 0x000fe20008000017 */
[----:B------:R-:W-:Y:S01]  /*7500*/  VIADD R11, R11, 0x40 ;  /* 0x000000400b0b7836 */ /* 0x000fe20000000000 */
[----:B------:R-:W-:Y:S01]  /*7510*/  UMOV UR6, 0x0 ;  /* 0x0000000000067882 */ /* 0x000fe20000000000 */
[----:B------:R-:W-:Y:S01]  /*7520*/  UMOV UR7, 0x10000000 ;  /* 0x1000000000077882 */ /* 0x000fe20000000000 */
[----:B------:R-:W-:Y:S01]  /*7530*/  UIADD3 UR16, UR8, 0x10180, URZ ;  /* 0x0001018008107890 */ /* 0x000fe2000fffe03f */
[----:B------:R-:W-:Y:S01]  /*7540*/  ISETP.NE.AND P1, PT, R3, 0x4, PT ;  /* 0x000000040300780c */ /* 0x000fe20003f25270 */
[----:B------:R-:W-:-:S02]  /*7550*/  UIADD3 UR32, UR24, 0x180, URZ ;  /* 0x0000018018207890 */ /* 0x000fc4000fffe03f */
[----:B------:R-:W-:Y:S01]  /*7560*/  UIADD3 UR24, UR24, 0x2180, URZ ;  /* 0x0000218018187890 */ /* 0x000fe2000fffe03f */
[----:B------:R-:W-:Y:S01]  /*7570*/  SEL R5, RZ, 0x1, P1 ;  /* 0x00000001ff057807 */ /* 0x000fe20000800000 */
[----:B------:R-:W-:Y:S01]  /*7580*/  UIADD3 UR8, UR8, 0x14180, URZ ;  /* 0x0001418008087890 */ /* 0x000fe2000fffe03f */
[----:B------:R-:W-:Y:S01]  /*7590*/  SEL R3, R3, RZ, P1 ;  /* 0x000000ff03037207 */ /* 0x000fe20000800000 */
[----:B------:R-:W-:Y:S01]  /*75a0*/  UMOV UR25, UR33 ;  /* 0x0000002100197c82 */ /* 0x000fe20008000000 */
[----:B------:R-:W-:Y:S01]  /*75b0*/  UMOV UR28, UR36 ;  /* 0x00000024001c7c82 */ /* 0x000fe20008000000 */
[----:B------:R-:W-:Y:S01]  /*75c0*/  UMOV UR27, UR35 ;  /* 0x00000023001b7c82 */ /* 0x000fe20008000000 */
[----:B------:R-:W-:Y:S01]  /*75d0*/  UMOV UR17, UR33 ;  /* 0x0000002100117c82 */ /* 0x000fe20008000000 */
[----:B------:R-:W-:Y:S01]  /*75e0*/  UMOV UR18, UR34 ;  /* 0x0000002200127c82 */ /* 0x000fe20008000000 */
[----:B------:R-:W-:Y:S01]  /*75f0*/  UMOV UR20, UR36 ;  /* 0x0000002400147c82 */ /* 0x000fe20008000000 */
[----:B------:R0:W-:Y:S01]  /*7600*/  UTMALDG.3D.MULTICAST [UR32], [UR4], UR46, desc[UR6] ;  /* 0x00000620040073b4 */ /* 0x0001e2000801182e */
[----:B------:R-:W-:Y:S01]  /*7610*/  UMOV UR9, UR33 ;  /* 0x0000002100097c82 */ /* 0x000fe20008000000 */
[----:B------:R-:W-:Y:S01]  /*7620*/  UMOV UR11, UR19 ;  /* 0x00000013000b7c82 */ /* 0x000fe20008000000 */
[----:B------:R-:W-:Y:S01]  /*7630*/  UMOV UR12, UR36 ;  /* 0x00000024000c7c82 */ /* 0x000fe20008000000 */
[----:B------:R-:W-:Y:S01]  /*7640*/  UMOV UR10, UR26 ;  /* 0x0000001a000a7c82 */ /* 0x000fe20008000000 */
[----:B------:R-:W-:Y:S01]  /*7650*/  LOP3.LUT R2, R2, R5, RZ, 0x3c, !PT ;  /* 0x0000000502027212 */ /* 0x000fe200078e3cff */
[----:B------:R0:W-:Y:S01]  /*7660*/  UTMALDG.3D.MULTICAST [UR24], [UR4], UR46, desc[UR6] ;  /* 0x00000618040073b4 */ /* 0x0001e2000801182e */
[----:B------:R0:W-:Y:S01]  /*7670*/  UTMALDG.3D.MULTICAST [UR16], [UR42], UR47, desc[UR6] ;  /* 0x000006102a0073b4 */ /* 0x0001e2000801182f */
[----:B------:R0:W-:Y:S02]  /*7680*/  UTMALDG.3D.MULTICAST [UR8], [UR42], UR47, desc[UR6] ;  /* 0x000006082a0073b4 */ /* 0x0001e4000801182f */
[----:B0-----:R-:W-:Y:S05]  /*7690*/  @P2 BRA `(.L_x_173) ;  /* 0xfffffffc00002947 */ /* 0x001fea000383ffff */
.L_x_169:
[----:B------:R-:W-:Y:S05]  /*76a0*/  BSYNC B1 ;  /* 0x0000000000017941 */ /* 0x000fea0003800000 */
.L_x_168:
[----:B------:R-:W-:Y:S01]  /*76b0*/  LOP3.LUT P4, RZ, R0, 0xff, RZ, 0xc0, !PT ;  /* 0x000000ff00ff7812 */ /* 0x000fe2000788c0ff */
[----:B------:R-:W-:Y:S01]  /*76c0*/  VIADD R8, R8, UR37 ;  /* 0x0000002508087c36 */ /* 0x000fe20008000000 */
[----:B------:R-:W-:Y:S01]  /*76d0*/  ULDC.64 UR4, c[0x0][0x650] ;  /* 0x0001940000047ab9 */ /* 0x000fe20000000a00 */
[----:B------:R-:W-:Y:S01]  /*76e0*/  BSSY B1, `(.L_x_174) ;  /* 0x000006f000017945 */ /* 0x000fe20003800000 */
[----:B------:R-:W-:Y:S02]  /*76f0*/  IMAD.MOV.U32 R18, RZ, RZ, -0x1 ;  /* 0xffffffffff127424 */ /* 0x000fe400078e00ff */
[----:B------:R-:W-:Y:S01]  /*7700*/  SHF.R.U32.HI R0, RZ, 0x2, R8 ;  /* 0x00000002ff007819 */ /* 0x000fe20000011608 */
[----:B------:R-:W-:Y:S01]  /*7710*/  IMAD.MOV.U32 R19, RZ, RZ, -0x1 ;  /* 0xffffffffff137424 */ /* 0x000fe200078e00ff */
[----:B------:R-:W-:Y:S02]  /*7720*/  ISETP.GT.U32.AND P1, PT, R8, 0x3, PT ;  /* 0x000000030800780c */ /* 0x000fe40003f24070 */
[----:B------:R-:W-:-:S02]  /*7730*/  LOP3.LUT R0, R0, 0x1, RZ, 0xc0, !PT ;  /* 0x0000000100007812 */ /* 0x000fc400078ec0ff */
[----:B------:R-:W-:Y:S01]  /*7740*/  LOP3.LUT R8, R8, 0x3, RZ, 0xc0, !PT ;  /* 0x0000000308087812 */ /* 0x000fe200078ec0ff */
[----:B------:R-:W0:Y:S01]  /*7750*/  @P4 S2R R3, SR_CgaCtaId ;  /* 0x0000000000034919 */ /* 0x000e220000008800 */
[----:B------:R-:W-:Y:S02]  /*7760*/  @P4 MOV R2, 0x400 ;  /* 0x0000040000024802 */ /* 0x000fe40000000f00 */
[----:B------:R-:W-:Y:S02]  /*7770*/  ISETP.NE.U32.AND P2, PT, R0, 0x1, PT ;  /* 0x000000010000780c */ /* 0x000fe40003f45070 */
[----:B0-----:R-:W-:Y:S01]  /*7780*/  @P4 LEA R2, R3, R2, 0x18 ;  /* 0x0000000203024211 */ /* 0x001fe200078ec0ff */
[----:B------:R-:W-:-:S03]  /*7790*/  IMAD.U32 R3, RZ, RZ, UR37 ;  /* 0x00000025ff037e24 */ /* 0x000fc6000f8e00ff */
[----:B------:R0:W-:Y:S01]  /*77a0*/  @P4 SYNCS.ARRIVE.TRANS64.A1T0 RZ, [R2+URZ+0x78], RZ ;  /* 0x000078ff02ff49a7 */ /* 0x0001e2000810003f */
[----:B------:R-:W-:Y:S02]  /*77b0*/  IADD3 R16, P4, R16, UR52, RZ ;  /* 0x0000003410107c10 */ /* 0x000fe4000ff9e0ff */
[----:B------:R-:W-:Y:S02]  /*77c0*/  ISETP.LT.U32.AND P1, PT, R3, 0x4, P1 ;  /* 0x000000040300780c */ /* 0x000fe40000f21070 */
[----:B------:R-:W-:Y:S02]  /*77d0*/  IADD3.X R17, R17, UR39, RZ, P4, !PT ;  /* 0x0000002711117c10 */ /* 0x000fe4000a7fe4ff */
[----:B------:R-:W-:Y:S02]  /*77e0*/  ISETP.GE.U32.AND P4, PT, R16, UR4, PT ;  /* 0x0000000410007c0c */ /* 0x000fe4000bf86070 */
[----:B------:R-:W-:Y:S02]  /*77f0*/  SEL R0, RZ, 0x1, !P1 ;  /* 0x00000001ff007807 */ /* 0x000fe40004800000 */
[----:B------:R-:W-:-:S02]  /*7800*/  ISETP.GE.U32.AND.EX P1, PT, R17, UR5, PT, P4 ;  /* 0x0000000511007c0c */ /* 0x000fc4000bf26140 */
[----:B------:R-:W-:Y:S02]  /*7810*/  ISETP.GT.U32.AND P2, PT, R3, 0x3, !P2 ;  /* 0x000000030300780c */ /* 0x000fe40005744070 */
[----:B------:R-:W-:Y:S02]  /*7820*/  PRMT R3, RZ, 0x7610, R3 ;  /* 0x00007610ff037816 */ /* 0x000fe40000000003 */
[----:B0-----:R-:W-:-:S04]  /*7830*/  SEL R2, RZ, 0x1, !P2 ;  /* 0x00000001ff027807 */ /* 0x001fc80005000000 */
[--C-:B------:R-:W-:Y:S01]  /*7840*/  LOP3.LUT R9, R2, R9, R0.reuse, 0x96, !PT ;  /* 0x0000000902097212 */ /* 0x100fe200078e9600 */
[----:B------:R-:W-:Y:S01]  /*7850*/  IMAD.MOV.U32 R2, RZ, RZ, -0x1 ;  /* 0xffffffffff027424 */ /* 0x000fe200078e00ff */
[----:B------:R-:W-:Y:S01]  /*7860*/  PRMT R0, RZ, 0x7610, R0 ;  /* 0x00007610ff007816 */ /* 0x000fe20000000000 */
[----:B------:R-:W-:Y:S06]  /*7870*/  @P1 BRA `(.L_x_175) ;  /* 0x0000000400541947 */ /* 0x000fec0003800000 */
[----:B------:R-:W0:Y:S01]  /*7880*/  S2UR UR4, SR_CTAID.X ;  /* 0x00000000000479c3 */ /* 0x000e220000002500 */
[----:B------:R-:W-:Y:S01]  /*7890*/  ULDC.64 UR6, c[0x0][0x628] ;  /* 0x00018a0000067ab9 */ /* 0x000fe20000000a00 */
[----:B------:R-:W-:Y:S01]  /*78a0*/  ULDC UR5, c[0x0][0x150] ;  /* 0x0000540000057ab9 */ /* 0x000fe20000000800 */
[----:B------:R-:W-:Y:S01]  /*78b0*/  ISETP.NE.U32.AND P1, PT, RZ, UR6, PT ;  /* 0x00000006ff007c0c */ /* 0x000fe2000bf25070 */
[----:B------:R-:W-:Y:S01]  /*78c0*/  ULDC UR8, c[0x0][0x630] ;  /* 0x00018c0000087ab9 */ /* 0x000fe20000000800 */
[----:B------:R-:W-:Y:S01]  /*78d0*/  ULDC UR10, c[0x0][0x154] ;  /* 0x00005500000a7ab9 */ /* 0x000fe20000000800 */
[----:B------:R-:W-:Y:S01]  /*78e0*/  IMAD.MOV.U32 R2, RZ, RZ, R16 ;  /* 0x000000ffff027224 */ /* 0x000fe200078e0010 */
[----:B------:R-:W-:Y:S01]  /*78f0*/  ISETP.NE.AND.EX P1, PT, RZ, UR7, PT, P1 ;  /* 0x00000007ff007c0c */ /* 0x000fe2000bf25310 */
[----:B------:R-:W1:Y:S01]  /*7900*/  S2UR UR9, SR_CTAID.Y ;  /* 0x00000000000979c3 */ /* 0x000e620000002600 */
[----:B0-----:R-:W-:-:S05]  /*7910*/  I2FP.F32.U32 R3, UR4 ;  /* 0x0000000400037c45 */ /* 0x001fca0008201000 */
[----:B------:R-:W-:Y:S01]  /*7920*/  FMUL R10, R3, UR5 ;  /* 0x00000005030a7c20 */ /* 0x000fe20008400000 */
[----:B------:R-:W-:-:S05]  /*7930*/  IMAD.MOV.U32 R3, RZ, RZ, R17 ;  /* 0x000000ffff037224 */ /* 0x000fca00078e0011 */
[----:B------:R-:W-:Y:S05]  /*7940*/  @!P1 BRA `(.L_x_176) ;  /* 0x0000000000289947 */ /* 0x000fea0003800000 */
[----:B------:R-:W-:Y:S02]  /*7950*/  ULDC UR5, c[0x0][0x634] ;  /* 0x00018d0000057ab9 */ /* 0x000fe40000000800 */
[----:B------:R-:W-:-:S05]  /*7960*/  IADD3 R7, P1, R16, UR5, RZ ;  /* 0x0000000510077c10 */ /* 0x000fca000ff3e0ff */
[----:B------:R-:W-:-:S04]  /*7970*/  IMAD.X R11, RZ, RZ, R17, P1 ;  /* 0x000000ffff0b7224 */ /* 0x000fc800008e0611 */
[----:B------:R-:W-:-:S04]  /*7980*/  IMAD.WIDE.U32 R4, R11, UR6, RZ ;  /* 0x000000060b047c25 */ /* 0x000fc8000f8e00ff */
[----:B------:R-:W-:-:S04]  /*7990*/  IMAD.WIDE.U32 R4, P1, R7, UR7, R4 ;  /* 0x0000000707047c25 */ /* 0x000fc8000f820004 */
[----:B------:R-:W-:-:S04]  /*79a0*/  IMAD.WIDE.U32 R6, R7, UR6, RZ ;  /* 0x0000000607067c25 */ /* 0x000fc8000f8e00ff */
[----:B------:R-:W-:Y:S01]  /*79b0*/  IMAD.X R3, RZ, RZ, RZ, P1 ;  /* 0x000000ffff037224 */ /* 0x000fe200008e06ff */
[----:B------:R-:W-:Y:S01]  /*79c0*/  IADD3 RZ, P1, R7, R4, RZ ;  /* 0x0000000407ff7210 */ /* 0x000fe20007f3e0ff */
[----:B------:R-:W-:-:S04]  /*79d0*/  IMAD.MOV.U32 R2, RZ, RZ, R5 ;  /* 0x000000ffff027224 */ /* 0x000fc800078e0005 */
[----:B------:R-:W-:-:S08]  /*79e0*/  IMAD.WIDE.U32.X R2, R11, UR7, R2, P1 ;  /* 0x000000070b027c25 */ /* 0x000fd000088e0402 */
.L_x_176:
[--C-:B------:R-:W-:Y:S01]  /*79f0*/  SHF.R.U64 R19, R2, UR8, R3.reuse ;  /* 0x0000000802137c19 */ /* 0x100fe20008001203 */
[----:B------:R-:W0:Y:S01]  /*7a00*/  F2I.U32.TRUNC.NTZ R10, R10 ;  /* 0x0000000a000a7305 */ /* 0x000e22000020f000 */
[----:B------:R-:W-:Y:S01]  /*7a10*/  SHF.R.U32.HI R2, RZ, UR8, R3 ;  /* 0x00000008ff027c19 */ /* 0x000fe20008011603 */
[----:B------:R-:W-:Y:S01]  /*7a20*/  ULDC.64 UR6, c[0x0][0x620] ;  /* 0x0001880000067ab9 */ /* 0x000fe20000000a00 */
[----:B------:R-:W-:Y:S01]  /*7a30*/  IADD3 R5, P1, RZ, -R19, RZ ;  /* 0x80000013ff057210 */ /* 0x000fe20007f3e0ff */
[----:B------:R-:W2:Y:S01]  /*7a40*/  LDC R15, c[0x0][0x610] ;  /* 0x00018400ff0f7b82 */ /* 0x000ea20000000800 */
[----:B-1----:R-:W-:Y:S01]  /*7a50*/  I2FP.F32.U32 R4, UR9 ;  /* 0x0000000900047c45 */ /* 0x002fe20008201000 */
[----:B------:R-:W-:Y:S01]  /*7a60*/  ULDC UR8, c[0x0][0x658] ;  /* 0x0001960000087ab9 */ /* 0x000fe20000000800 */
[----:B------:R-:W-:Y:S01]  /*7a70*/  ULDC UR12, c[0x0][0x648] ;  /* 0x00019200000c7ab9 */ /* 0x000fe20000000800 */
[----:B------:R-:W-:Y:S02]  /*7a80*/  IMAD.X R2, RZ, RZ, ~R2, P1 ;  /* 0x000000ffff027224 */ /* 0x000fe400008e0e02 */
[----:B------:R-:W-:Y:S01]  /*7a90*/  FMUL R6, R4, UR10 ;  /* 0x0000000a04067c20 */ /* 0x000fe20008400000 */
[----:B------:R-:W-:Y:S01]  /*7aa0*/  ULDC.64 UR10, c[0x0][0x640] ;  /* 0x00019000000a7ab9 */ /* 0x000fe20000000a00 */
[----:B------:R-:W-:Y:S01]  /*7ab0*/  IMAD R4, R2, UR6, RZ ;  /* 0x0000000602047c24 */ /* 0x000fe2000f8e02ff */
[----:B------:R-:W-:Y:S01]  /*7ac0*/  ISETP.NE.U32.AND P1, PT, RZ, UR10, PT ;  /* 0x0000000aff007c0c */ /* 0x000fe2000bf25070 */
[C---:B------:R-:W-:Y:S01]  /*7ad0*/  IMAD.WIDE.U32 R2, R5.reuse, UR6, R16 ;  /* 0x0000000605027c25 */ /* 0x040fe2000f8e0010 */
[----:B0-----:R-:W-:Y:S01]  /*7ae0*/  R2UR UR5, R10 ;  /* 0x000000000a0572ca */ /* 0x001fe200000e0000 */
[----:B------:R-:W0:Y:S01]  /*7af0*/  F2I.U32.TRUNC.NTZ R6, R6 ;  /* 0x0000000600067305 */ /* 0x000e22000020f000 */
[----:B------:R-:W-:Y:S01]  /*7b00*/  ULDC UR6, c[0x0][0x618] ;  /* 0x0001860000067ab9 */ /* 0x000fe20000000800 */
[----:B------:R-:W-:Y:S01]  /*7b10*/  IMAD R5, R5, UR7, R4 ;  /* 0x0000000705057c24 */ /* 0x000fe2000f8e0204 */
[----:B------:R-:W-:-:S03]  /*7b20*/  ISETP.NE.AND.EX P1, PT, RZ, UR11, PT, P1 ;  /* 0x0000000bff007c0c */ /* 0x000fc6000bf25310 */
[----:B------:R-:W-:-:S05]  /*7b30*/  IMAD.IADD R3, R3, 0x1, R5 ;  /* 0x0000000103037824 */ /* 0x000fca00078e0205 */
[--C-:B------:R-:W-:Y:S02]  /*7b40*/  SHF.R.U64 R10, R2, UR6, R3.reuse ;  /* 0x00000006020a7c19 */ /* 0x100fe40008001203 */
[----:B------:R-:W-:Y:S01]  /*7b50*/  SHF.R.U32.HI R3, RZ, UR6, R3 ;  /* 0x00000006ff037c19 */ /* 0x000fe20008011603 */
[----:B------:R-:W-:Y:S01]  /*7b60*/  ULDC UR6, c[0x0][0x608] ;  /* 0x0001820000067ab9 */ /* 0x000fe20000000800 */
[----:B0-----:R-:W-:Y:S02]  /*7b70*/  R2UR UR7, R6 ;  /* 0x00000000060772ca */ /* 0x001fe400000e0000 */
[--C-:B------:R-:W-:Y:S02]  /*7b80*/  SHF.R.U64 R12, R10, UR6, R3.reuse ;  /* 0x000000060a0c7c19 */ /* 0x100fe40008001203 */
[----:B------:R-:W-:Y:S01]  /*7b90*/  SHF.R.U32.HI R3, RZ, UR6, R3 ;  /* 0x00000006ff037c19 */ /* 0x000fe20008011603 */
[----:B------:R-:W-:-:S03]  /*7ba0*/  UIADD3 UR6, -UR5, URZ, URZ ;  /* 0x0000003f05067290 */ /* 0x000fc6000fffe13f */
[--C-:B------:R-:W-:Y:S01]  /*7bb0*/  SHF.R.U64 R13, R12, UR8, R3.reuse ;  /* 0x000000080c0d7c19 */ /* 0x100fe20008001203 */
[----:B------:R-:W-:Y:S01]  /*7bc0*/  ULDC UR5, c[0x0][0x144] ;  /* 0x0000510000057ab9 */ /* 0x000fe20000000800 */
[----:B------:R-:W-:-:S03]  /*7bd0*/  SHF.R.U32.HI R3, RZ, UR8, R3 ;  /* 0x00000008ff037c19 */ /* 0x000fc60008011603 */
[----:B------:R-:W-:Y:S01]  /*7be0*/  IMAD.MOV.U32 R2, RZ, RZ, R13 ;  /* 0x000000ffff027224 */ /* 0x000fe200078e000d */
[----:B------:R-:W-:Y:S06]  /*7bf0*/  @!P1 BRA `(.L_x_177) ;  /* 0x0000000000289947 */ /* 0x000fec0003800000 */
        /* <DEDUP_REMOVED lines=10> */
.L_x_177:
[----:B------:R-:W-:Y:S01]  /*7ca0*/  UISETP.NE.AND UP0, UPT, UR38, URZ, UPT ;  /* 0x0000003f2600728c */ /* 0x000fe2000bf05270 */
[----:B------:R-:W-:Y:S01]  /*7cb0*/  SHF.R.U64 R3, R2, UR12, R3 ;  /* 0x0000000c02037c19 */ /* 0x000fe20008001203 */
[----:B------:R-:W-:Y:S01]  /*7cc0*/  UIADD3 UR7, -UR7, URZ, URZ ;  /* 0x0000003f07077290 */ /* 0x000fe2000fffe13f */
[----:B------:R-:W-:Y:S01]  /*7cd0*/  LOP3.LUT R2, R12, UR22, RZ, 0xc0, !PT ;  /* 0x000000160c027c12 */ /* 0x000fe2000f8ec0ff */
[----:B------:R-:W-:Y:S01]  /*7ce0*/  UIMAD UR4, UR5, UR6, UR4 ;  /* 0x00000006050472a4 */ /* 0x000fe2000f8e0204 */
[----:B------:R-:W-:Y:S01]  /*7cf0*/  LOP3.LUT R5, R10, UR13, RZ, 0xc0, !PT ;  /* 0x0000000d0a057c12 */ /* 0x000fe2000f8ec0ff */
[----:B------:R-:W-:Y:S01]  /*7d00*/  IMAD.MOV R4, RZ, RZ, -R3 ;  /* 0x000000ffff047224 */ /* 0x000fe200078e0a03 */
[----:B------:R-:W-:Y:S01]  /*7d10*/  ULDC UR5, c[0x0][0x148] ;  /* 0x0000520000057ab9 */ /* 0x000fe20000000800 */
[----:B------:R-:W-:Y:S01]  /*7d20*/  IMAD R18, R3, UR14, R2 ;  /* 0x0000000e03127c24 */ /* 0x000fe2000f8e0202 */
[----:B------:R-:W-:Y:S01]  /*7d30*/  PLOP3.LUT P1, PT, PT, PT, UP0, 0x80, 0x0 ;  /* 0x000000000000781c */ /* 0x000fe20003f2f008 */
[----:B------:R-:W-:Y:S01]  /*7d40*/  IMAD.MOV.U32 R3, RZ, RZ, 0x1 ;  /* 0x00000001ff037424 */ /* 0x000fe200078e00ff */
[----:B------:R-:W-:-:S03]  /*7d50*/  @UP0 UIMAD UR4, UR5, UR7, UR9 ;  /* 0x00000007050402a4 */ /* 0x000fc6000f8e0209 */
[----:B------:R-:W-:Y:S02]  /*7d60*/  ULDC UR5, c[0x0][0x638] ;  /* 0x00018e0000057ab9 */ /* 0x000fe40000000800 */
[----:B------:R-:W-:Y:S02]  /*7d70*/  IMAD R2, R4, UR5, R13 ;  /* 0x0000000504027c24 */ /* 0x000fe4000f8e020d */
[----:B--2---:R-:W-:Y:S01]  /*7d80*/  IMAD R18, R18, R15, UR4 ;  /* 0x0000000412127e24 */ /* 0x004fe2000f8e020f */
[----:B------:R-:W-:Y:S02]  /*7d90*/  ULDC UR4, c[0x0][0x600] ;  /* 0x0001800000047ab9 */ /* 0x000fe40000000800 */
[----:B------:R-:W-:-:S05]  /*7da0*/  IMAD R5, R2, UR4, R5 ;  /* 0x0000000402057c24 */ /* 0x000fca000f8e0205 */
[----:B------:R-:W-:Y:S02]  /*7db0*/  SEL R2, R5, R18, !P1 ;  /* 0x0000001205027207 */ /* 0x000fe40004800000 */
[----:B------:R-:W-:-:S07]  /*7dc0*/  SEL R18, R18, R5, !P1 ;  /* 0x0000000512127207 */ /* 0x000fce0004800000 */
.L_x_175:
[----:B------:R-:W-:Y:S05]  /*7dd0*/  BSYNC B1 ;  /* 0x0000000000017941 */ /* 0x000fea0003800000 */
.L_x_174:
[----:B------:R-:W-:-:S13]  /*7de0*/  LOP3.LUT P1, RZ, R3, 0xff, RZ, 0xc0, !PT ;  /* 0x000000ff03ff7812 */ /* 0x000fda000782c0ff */
[----:B------:R-:W-:Y:S05]  /*7df0*/  @P1 BRA `(.L_x_178) ;  /* 0xfffffff000f01947 */ /* 0x000fea000383ffff */
[----:B------:R-:W-:Y:S05]  /*7e00*/  BSYNC B0 ;  /* 0x0000000000007941 */ /* 0x000fea0003800000 */
.L_x_166:
[----:B------:R-:W-:-:S03]  /*7e10*/  UMOV UR4, 0xffffffff ;  /* 0xffffffff00047882 */ /* 0x000fc60000000000 */
[----:B------:R-:W-:Y:S05]  /*7e20*/  BRA.DIV UR4, `(.L_x_179) ;  /* 0x0000000604447947 */ /* 0x000fea000b800000 */
[----:B------:R-:W-:-:S13]  /*7e30*/  ELECT P6, URZ, PT ;  /* 0x00000000003f782f */ /* 0x000fda00038c0000 */
.L_x_195:
[----:B------:R-:W-:Y:S04]  /*7e40*/  BSSY B0, `(.L_x_180) ;  /* 0x000002c000007945 */ /* 0x000fe80003800000 */
[----:B------:R-:W-:Y:S05]  /*7e50*/  @!P6 BRA `(.L_x_181) ;  /* 0x0000000000a8e947 */ /* 0x000fea0003800000 */
[----:B------:R-:W-:-:S04]  /*7e60*/  ULOP3.LUT UR4, UR40, 0x2, URZ, 0xfc, !UPT ;  /* 0x0000000228047892 */ /* 0x000fc8000f8efc3f */
[----:B------:R-:W-:-:S06]  /*7e70*/  UISETP.NE.AND UP0, UPT, UR4, 0x3, UPT ;  /* 0x000000030400788c */ /* 0x000fcc000bf05270 */
[----:B------:R-:W-:-:S13]  /*7e80*/  PLOP3.LUT P0, PT, PT, PT, UP0, 0x80, 0x0 ;  /* 0x000000000000781c */ /* 0x000fda0003f0f008 */
[----:B------:R-:W-:Y:S05]  /*7e90*/  @!P0 BRA `(.L_x_182) ;  /* 0x0000000000048947 */ /* 0x000fea0003800000 */
[----:B------:R-:W-:Y:S01]  /*7ea0*/  BPT.TRAP 0x1 ;  /* 0x000000040000795c */ /* 0x000fe20000300000 */
.L_x_182:
[----:B------:R-:W0:Y:S01]  /*7eb0*/  S2R R3, SR_CgaCtaId ;  /* 0x0000000000037919 */ /* 0x000e220000008800 */
[----:B------:R-:W-:Y:S02]  /*7ec0*/  MOV R0, 0x400 ;  /* 0x0000040000007802 */ /* 0x000fe40000000f00 */
[----:B------:R-:W-:Y:S02]  /*7ed0*/  SHF.L.U32 R2, R9, 0x1f, RZ ;  /* 0x0000001f09027819 */ /* 0x000fe400000006ff */
[----:B0-----:R-:W-:-:S05]  /*7ee0*/  LEA R3, R3, R0, 0x18 ;  /* 0x0000000003037211 */ /* 0x001fca00078ec0ff */
[----:B------:R-:W-:-:S04]  /*7ef0*/  VIADD R3, R3, 0x20 ;  /* 0x0000002003037836 */ /* 0x000fc80000000000 */
[C---:B------:R-:W-:Y:S02]  /*7f00*/  IMAD R5, R8.reuse, 0x8, R3 ;  /* 0x0000000808057824 */ /* 0x040fe400078e0203 */
[----:B------:R-:W-:Y:S02]  /*7f10*/  VIADD R8, R8, 0x1 ;  /* 0x0000000108087836 */ /* 0x000fe40000000000 */
[----:B------:R-:W0:Y:S03]  /*7f20*/  SYNCS.PHASECHK.TRANS64.TRYWAIT P0, [R5+URZ], R2 ;  /* 0x00000002050075a7 */ /* 0x000e26000800017f */
[----:B------:R-:W-:-:S04]  /*7f30*/  ISETP.NE.AND P1, PT, R8, 0x4, PT ;  /* 0x000000040800780c */ /* 0x000fc80003f25270 */
[----:B------:R-:W-:Y:S02]  /*7f40*/  SEL R0, RZ, 0x1, P1 ;  /* 0x00000001ff007807 */ /* 0x000fe40000800000 */
[----:B------:R-:W-:Y:S02]  /*7f50*/  SEL R8, R8, RZ, P1 ;  /* 0x000000ff08087207 */ /* 0x000fe40000800000 */
[----:B------:R-:W-:-:S03]  /*7f60*/  LOP3.LUT R9, R9, R0, RZ, 0x3c, !PT ;  /* 0x0000000009097212 */ /* 0x000fc600078e3cff */
[----:B------:R-:W-:Y:S01]  /*7f70*/  IMAD R7, R8, 0x8, R3 ;  /* 0x0000000808077824 */ /* 0x000fe200078e0203 */
[----:B------:R-:W-:Y:S01]  /*7f80*/  SHF.L.U32 R4, R9, 0x1f, RZ ;  /* 0x0000001f09047819 */ /* 0x000fe200000006ff */
[----:B0-----:R-:W-:Y:S06]  /*7f90*/  @!P0 BRA `(.L_x_183) ;  /* 0x0000000400088947 */ /* 0x001fec0003800000 */
.L_x_196:
[----:B------:R-:W1:Y:S01]  /*7fa0*/  SYNCS.PHASECHK.TRANS64.TRYWAIT P0, [R7+URZ], R4 ;  /* 0x00000004070075a7 */ /* 0x000e62000800017f */
[----:B------:R-:W-:-:S05]  /*7fb0*/  VIADD R0, R8, 0x1 ;  /* 0x0000000108007836 */ /* 0x000fca0000000000 */
[----:B------:R-:W-:-:S04]  /*7fc0*/  ISETP.NE.AND P1, PT, R0, 0x4, PT ;  /* 0x000000040000780c */ /* 0x000fc80003f25270 */
[----:B0-----:R-:W-:Y:S02]  /*7fd0*/  SEL R2, RZ, 0x1, P1 ;  /* 0x00000001ff027807 */ /* 0x001fe40000800000 */
[----:B------:R-:W-:Y:S02]  /*7fe0*/  SEL R0, R0, RZ, P1 ;  /* 0x000000ff00007207 */ /* 0x000fe40000800000 */
[----:B------:R-:W-:-:S03]  /*7ff0*/  LOP3.LUT R9, R9, R2, RZ, 0x3c, !PT ;  /* 0x0000000209097212 */ /* 0x000fc600078e3cff */
[----:B------:R-:W-:Y:S01]  /*8000*/  IMAD R6, R0, 0x8, R3 ;  /* 0x0000000800067824 */ /* 0x000fe200078e0203 */
[----:B------:R-:W-:Y:S01]  /*8010*/  SHF.L.U32 R5, R9, 0x1f, RZ ;  /* 0x0000001f09057819 */ /* 0x000fe200000006ff */
[----:B-1----:R-:W-:Y:S06]  /*8020*/  @!P0 BRA `(.L_x_184) ;  /* 0x0000000000f88947 */ /* 0x002fec0003800000 */
.L_x_197:
[----:B------:R-:W1:Y:S01]  /*8030*/  SYNCS.PHASECHK.TRANS64.TRYWAIT P0, [R6+URZ], R5 ;  /* 0x00000005060075a7 */ /* 0x000e62000800017f */
[----:B------:R-:W-:-:S05]  /*8040*/  VIADD R0, R0, 0x1 ;  /* 0x0000000100007836 */ /* 0x000fca0000000000 */
[----:B------:R-:W-:-:S04]  /*8050*/  ISETP.NE.AND P1, PT, R0, 0x4, PT ;  /* 0x000000040000780c */ /* 0x000fc80003f25270 */
[----:B------:R-:W-:Y:S02]  /*8060*/  SEL R2, RZ, 0x1, P1 ;  /* 0x00000001ff027807 */ /* 0x000fe40000800000 */
[----:B------:R-:W-:Y:S02]  /*8070*/  SEL R0, R0, RZ, P1 ;  /* 0x000000ff00007207 */ /* 0x000fe40000800000 */
[----:B------:R-:W-:Y:S01]  /*8080*/  LOP3.LUT R2, R9, R2, RZ, 0x3c, !PT ;  /* 0x0000000209027212 */ /* 0x000fe200078e3cff */
[----:B-1----:R-:W-:Y:S06]  /*8090*/  @!P0 BRA `(.L_x_185) ;  /* 0x0000000000f08947 */ /* 0x002fec0003800000 */
.L_x_198:
[----:B------:R-:W-:Y:S01]  /*80a0*/  IMAD R3, R0, 0x8, R3 ;  /* 0x0000000800037824 */ /* 0x000fe200078e0203 */
[----:B------:R-:W-:-:S07]  /*80b0*/  SHF.L.U32 R0, R2, 0x1f, RZ ;  /* 0x0000001f02007819 */ /* 0x000fce00000006ff */
.L_x_186:
[----:B--2---:R2:W3:Y:S02]  /*80c0*/  SYNCS.PHASECHK.TRANS64.TRYWAIT P0, [R3+URZ], R0 ;  /* 0x00000000030075a7 */ /* 0x0044e4000800017f */
[----:B---3--:R-:W-:Y:S05]  /*80d0*/  @!P0 NANOSLEEP.SYNCS 0x989680 ;  /* 0x009896800000895d */ /* 0x008fea0003900000 */
[----:B------:R-:W3:Y:S02]  /*80e0*/  @!P0 SYNCS.PHASECHK.TRANS64 P0, [R3+URZ], R0 ;  /* 0x00000000030085a7 */ /* 0x000ee4000800007f */
[----:B---3--:R-:W-:Y:S05]  /*80f0*/  @!P0 BRA `(.L_x_186) ;  /* 0xfffffffc00f08947 */ /* 0x008fea000383ffff */
.L_x_181:
[----:B------:R-:W-:Y:S05]  /*8100*/  BSYNC B0 ;  /* 0x0000000000007941 */ /* 0x000fea0003800000 */
.L_x_180:
[----:B------:R-:W-:Y:S05]  /*8110*/  EXIT ;  /* 0x000000000000794d */ /* 0x000fea0003800000 */
.L_x_18:
[----:B0-----:R0:W1:Y:S02]  /*8120*/  SYNCS.PHASECHK.TRANS64.TRYWAIT P0, [R97+URZ+-0x8], R0 ;  /* 0xfffff800610075a7 */ /* 0x001064000800017f */
[----:B-1----:R-:W-:Y:S05]  /*8130*/  @!P0 NANOSLEEP.SYNCS 0x989680 ;  /* 0x009896800000895d */ /* 0x002fea0003900000 */
[----:B------:R-:W1:Y:S02]  /*8140*/  @!P0 SYNCS.PHASECHK.TRANS64 P0, [R97+URZ+-0x8], R0 ;  /* 0xfffff800610085a7 */ /* 0x000e64000800007f */
[----:B-1----:R-:W-:Y:S05]  /*8150*/  @!P0 BRA `(.L_x_18) ;  /* 0xfffffffc00f08947 */ /* 0x002fea000383ffff */
[----:B------:R-:W-:Y:S05]  /*8160*/  BRA `(.L_x_187) ;  /* 0xffffff9400d07947 */ /* 0x000fea000383ffff */
.L_x_23:
[----:B-1----:R1:W2:Y:S02]  /*8170*/  SYNCS.PHASECHK.TRANS64.TRYWAIT P1, [R3+URZ], R0 ;  /* 0x00000000030075a7 */ /* 0x0022a4000802017f */
[----:B--2---:R-:W-:Y:S05]  /*8180*/  @!P1 NANOSLEEP.SYNCS 0x989680 ;  /* 0x009896800000995d */ /* 0x004fea0003900000 */
[----:B------:R-:W2:Y:S02]  /*8190*/  @!P1 SYNCS.PHASECHK.TRANS64 P1, [R3+URZ], R0 ;  /* 0x00000000030095a7 */ /* 0x000ea4000802007f */
[----:B--2---:R-:W-:Y:S05]  /*81a0*/  @!P1 BRA `(.L_x_23) ;  /* 0xfffffffc00f09947 */ /* 0x004fea000383ffff */
[----:B------:R-:W-:Y:S05]  /*81b0*/  BRA `(.L_x_22) ;  /* 0xffffff9800487947 */ /* 0x000fea000383ffff */
.L_x_28:
[----:B-1----:R-:W-:-:S04]  /*81c0*/  IMAD.U32 R5, RZ, RZ, UR4 ;  /* 0x00000004ff057e24 */ /* 0x002fc8000f8e00ff */
[----:B------:R1:W2:Y:S03]  /*81d0*/  SYNCS.PHASECHK.TRANS64.TRYWAIT P1, [R5+URZ], R4 ;  /* 0x00000004050075a7 */ /* 0x0002a6000802017f */
[----:B--2---:R-:W-:Y:S05]  /*81e0*/  @!P1 NANOSLEEP.SYNCS 0x989680 ;  /* 0x009896800000995d */ /* 0x004fea0003900000 */
[----:B------:R-:W2:Y:S02]  /*81f0*/  @!P1 SYNCS.PHASECHK.TRANS64 P1, [R5+URZ], R4 ;  /* 0x00000004050095a7 */ /* 0x000ea4000802007f */
[----:B--2---:R-:W-:Y:S05]  /*8200*/  @!P1 BRA `(.L_x_28) ;  /* 0xfffffffc00ec9947 */ /* 0x004fea000383ffff */
[----:B------:R-:W-:Y:S05]  /*8210*/  BRA `(.L_x_27) ;  /* 0xffffff9c00887947 */ /* 0x000fea000383ffff */
.L_x_34:
[----:B0-----:R0:W1:Y:S02]  /*8220*/  SYNCS.PHASECHK.TRANS64.TRYWAIT P0, [R97+URZ+0x8], R0 ;  /* 0x00000800610075a7 */ /* 0x001064000800017f */
[----:B-1----:R-:W-:Y:S05]  /*8230*/  @!P0 NANOSLEEP.SYNCS 0x989680 ;  /* 0x009896800000895d */ /* 0x002fea0003900000 */
[----:B------:R-:W1:Y:S02]  /*8240*/  @!P0 SYNCS.PHASECHK.TRANS64 P0, [R97+URZ+0x8], R0 ;  /* 0x00000800610085a7 */ /* 0x000e64000800007f */
[----:B-1----:R-:W-:Y:S05]  /*8250*/  @!P0 BRA `(.L_x_34) ;  /* 0xfffffffc00f08947 */ /* 0x002fea000383ffff */
[----:B------:R-:W-:Y:S05]  /*8260*/  BRA `(.L_x_188) ;  /* 0xffffffa400147947 */ /* 0x000fea000383ffff */
.L_x_167:
[----:B------:R-:W-:Y:S01]  /*8270*/  BSSY B1, `(.L_x_189) ;  /* 0x0000006000017945 */ /* 0x000fe20003800000 */
[----:B------:R-:W-:-:S07]  /*8280*/  IMAD.MOV.U32 R15, RZ, RZ, -0x1 ;  /* 0xffffffffff0f7424 */ /* 0x000fce00078e00ff */
[----:B-----5:R-:W-:Y:S05]  /*8290*/  WARPSYNC.COLLECTIVE R15, `(.L_x_190) ;  /* 0x000000000f0c7348 */ /* 0x020fea0003c00000 */
[----:B------:R-:W-:Y:S02]  /*82a0*/  ELECT P6, UR62, PT ;  /* 0x00000000003e782f */ /* 0x000fe400038c0000 */
[----:B------:R-:W-:Y:S01]  /*82b0*/  MOV R14, UR62 ;  /* 0x0000003e000e7c02 */ /* 0x000fe20008000f00 */
[----:B-----5:R-:W-:Y:S10]  /*82c0*/  ENDCOLLECTIVE ;  /* 0x000000000000791b */ /* 0x020ff40003800000 */
.L_x_190:
[----:B------:R-:W-:Y:S05]  /*82d0*/  BSYNC B1 ;  /* 0x0000000000017941 */ /* 0x000fea0003800000 */
.L_x_189:
[----:B------:R-:W-:Y:S05]  /*82e0*/  BRA `(.L_x_191) ;  /* 0xffffffec00c07947 */ /* 0x000fea000383ffff */
.L_x_170:
[----:B-1----:R1:W2:Y:S02]  /*82f0*/  SYNCS.PHASECHK.TRANS64.TRYWAIT P1, [R7+URZ+0x20], R4 ;  /* 0x00002004070075a7 */ /* 0x0022a4000802017f */
[----:B--2---:R-:W-:Y:S05]  /*8300*/  @!P1 NANOSLEEP.SYNCS 0x989680 ;  /* 0x009896800000995d */ /* 0x004fea0003900000 */
[----:B------:R-:W2:Y:S02]  /*8310*/  @!P1 SYNCS.PHASECHK.TRANS64 P1, [R7+URZ+0x20], R4 ;  /* 0x00002004070095a7 */ /* 0x000ea4000802007f */
[----:B--2---:R-:W-:Y:S05]  /*8320*/  @!P1 BRA `(.L_x_170) ;  /* 0xfffffffc00f09947 */ /* 0x004fea000383ffff */
[----:B------:R-:W-:Y:S05]  /*8330*/  BRA `(.L_x_192) ;  /* 0xffffffec00f87947 */ /* 0x000fea000383ffff */
.L_x_179:
[----:B------:R-:W-:Y:S01]  /*8340*/  BSSY B0, `(.L_x_193) ;  /* 0x0000006000007945 */ /* 0x000fe20003800000 */
[----:B------:R-:W-:-:S07]  /*8350*/  IMAD.MOV.U32 R15, RZ, RZ, -0x1 ;  /* 0xffffffffff0f7424 */ /* 0x000fce00078e00ff */
[----:B-----5:R-:W-:Y:S05]  /*8360*/  WARPSYNC.COLLECTIVE R15, `(.L_x_194) ;  /* 0x000000000f0c7348 */ /* 0x020fea0003c00000 */
[----:B------:R-:W-:Y:S02]  /*8370*/  ELECT P6, UR62, PT ;  /* 0x00000000003e782f */ /* 0x000fe400038c0000 */
[----:B------:R-:W-:Y:S01]  /*8380*/  MOV R14, UR62 ;  /* 0x0000003e000e7c02 */ /* 0x000fe20008000f00 */
[----:B-----5:R-:W-:Y:S10]  /*8390*/  ENDCOLLECTIVE ;  /* 0x000000000000791b */ /* 0x020ff40003800000 */
.L_x_194:
[----:B------:R-:W-:Y:S05]  /*83a0*/  BSYNC B0 ;  /* 0x0000000000007941 */ /* 0x000fea0003800000 */
.L_x_193:
[----:B------:R-:W-:Y:S05]  /*83b0*/  BRA `(.L_x_195) ;  /* 0xfffffff800a07947 */ /* 0x000fea000383ffff */
.L_x_183:
[----:B0-----:R0:W1:Y:S02]  /*83c0*/  SYNCS.PHASECHK.TRANS64.TRYWAIT P0, [R5+URZ], R2 ;  /* 0x00000002050075a7 */ /* 0x001064000800017f */
[----:B-1----:R-:W-:Y:S05]  /*83d0*/  @!P0 NANOSLEEP.SYNCS 0x989680 ;  /* 0x009896800000895d */ /* 0x002fea0003900000 */
[----:B------:R-:W1:Y:S02]  /*83e0*/  @!P0 SYNCS.PHASECHK.TRANS64 P0, [R5+URZ], R2 ;  /* 0x00000002050085a7 */ /* 0x000e64000800007f */
[----:B-1----:R-:W-:Y:S05]  /*83f0*/  @!P0 BRA `(.L_x_183) ;  /* 0xfffffffc00f08947 */ /* 0x002fea000383ffff */
[----:B------:R-:W-:Y:S05]  /*8400*/  BRA `(.L_x_196) ;  /* 0xfffffff800e47947 */ /* 0x000fea000383ffff */
.L_x_184:
[----:B0-----:R0:W1:Y:S02]  /*8410*/  SYNCS.PHASECHK.TRANS64.TRYWAIT P0, [R7+URZ], R4 ;  /* 0x00000004070075a7 */ /* 0x001064000800017f */
[----:B-1----:R-:W-:Y:S05]  /*8420*/  @!P0 NANOSLEEP.SYNCS 0x989680 ;  /* 0x009896800000895d */ /* 0x002fea0003900000 */
[----:B------:R-:W1:Y:S02]  /*8430*/  @!P0 SYNCS.PHASECHK.TRANS64 P0, [R7+URZ], R4 ;  /* 0x00000004070085a7 */ /* 0x000e64000800007f */
[----:B-1----:R-:W-:Y:S05]  /*8440*/  @!P0 BRA `(.L_x_184) ;  /* 0xfffffffc00f08947 */ /* 0x002fea000383ffff */
[----:B------:R-:W-:Y:S05]  /*8450*/  BRA `(.L_x_197) ;  /* 0xfffffff800f47947 */ /* 0x000fea000383ffff */
.L_x_185:
[----:B-1----:R1:W2:Y:S02]  /*8460*/  SYNCS.PHASECHK.TRANS64.TRYWAIT P0, [R6+URZ], R5 ;  /* 0x00000005060075a7 */ /* 0x0022a4000800017f */
[----:B--2---:R-:W-:Y:S05]  /*8470*/  @!P0 NANOSLEEP.SYNCS 0x989680 ;  /* 0x009896800000895d */ /* 0x004fea0003900000 */
[----:B------:R-:W2:Y:S02]  /*8480*/  @!P0 SYNCS.PHASECHK.TRANS64 P0, [R6+URZ], R5 ;  /* 0x00000005060085a7 */ /* 0x000ea4000800007f */
[----:B--2---:R-:W-:Y:S05]  /*8490*/  @!P0 BRA `(.L_x_185) ;  /* 0xfffffffc00f08947 */ /* 0x004fea000383ffff */
[----:B------:R-:W-:Y:S05]  /*84a0*/  BRA `(.L_x_198) ;  /* 0xfffffff800fc7947 */ /* 0x000fea000383ffff */
.L_x_199:
[----:B------:R-:W-:-:S00]  /*84b0*/  BRA `(.L_x_199) ;  /* 0xfffffffc00fc7947 */ /* 0x000fc0000383ffff */
[----:B------:R-:W-:-:S00]  /*84c0*/  NOP ;  /* 0x0000000000007918 */ /* 0x000fc00000000000 */
        /* <DEDUP_REMOVED lines=11> */
.L_x_200:


//--------------------- .nv.global.init           --------------------------
	.section	.nv.global.init,"aw",@progbits
.nv.global.init:
	.type		$str$22,@object
	.size		$str$22,($str$23 - $str$22)
$str$22:
        /*0000*/ 	.byte	0x6b, 0x5f, 0x74, 0x69, 0x6c, 0x65, 0x5f, 0x63, 0x6f, 0x75, 0x6e, 0x74, 0x20, 0x3e, 0x3d, 0x20
        /*0010*/ 	.byte	0x31, 0x00
	.type		$str$23,@object
	.size		$str$23,(__unnamed_1 - $str$23)
$str$23:
        /*0012*/ 	.byte	0x2f, 0x74, 0x6d, 0x70, 0x2f, 0x63, 0x75, 0x74, 0x6c, 0x61, 0x73, 0x73, 0x5f, 0x73, 0x77, 0x65
        /*0022*/ 	.byte	0x65, 0x70, 0x5f, 0x73, 0x72, 0x63, 0x2f, 0x69, 0x6e, 0x63, 0x6c, 0x75, 0x64, 0x65, 0x2f, 0x63
        /*0032*/ 	.byte	0x75, 0x74, 0x6c, 0x61, 0x73, 0x73, 0x2f, 0x67, 0x65, 0x6d, 0x6d, 0x2f, 0x63, 0x6f, 0x6c, 0x6c
        /*0042*/ 	.byte	0x65, 0x63, 0x74, 0x69, 0x76, 0x65, 0x2f, 0x73, 0x6d, 0x39, 0x30, 0x5f, 0x6d, 0x6d, 0x61, 0x5f
        /*0052*/ 	.byte	0x74, 0x6d, 0x61, 0x5f, 0x67, 0x6d, 0x6d, 0x61, 0x5f, 0x73, 0x73, 0x5f, 0x77, 0x61, 0x72, 0x70
        /*0062*/ 	.byte	0x73, 0x70, 0x65, 0x63, 0x69, 0x61, 0x6c, 0x69, 0x7a, 0x65, 0x64, 0x2e, 0x68, 0x70, 0x70, 0x00
	.type		__unnamed_1,@object
	.size		__unnamed_1,(.L_0 - __unnamed_1)
__unnamed_1:
        /*0072*/ 	.byte	0x76, 0x6f, 0x69, 0x64, 0x20, 0x63, 0x75, 0x74, 0x6c, 0x61, 0x73, 0x73, 0x3a, 0x3a, 0x67, 0x65
        /* <DEDUP_REMOVED lines=177> */
        /*0b92*/ 	.byte	0x75, 0x74, 0x65, 0x3a, 0x3a, 0x69, 0x64, 0x65, 0x6e, 0x74, 0x69, 0x74, 0x79, 0x5d, 0x00
.L_0:


//--------------------- .nv.shared._ZN7cutlass13device_kernelINS_4gemm6kernel13GemmUniversalIN4cute5tupleIJiiiiEEENS1_10collective13CollectiveMmaINS1_34MainloopSm90TmaGmmaWarpSpecializedILi4ENS5_IJNS4_1CILi4EEENSA_ILi2EEENSA_ILi1EEEEEENS1_32KernelTmaWarpSpecializedPingpongEEENS5_IJNSA_ILi64EEENSA_ILi128EEESH_EEENS_10tfloat32_tENS5_IJlSD_lEEESK_SL_NS4_8TiledMMAINS4_8MMA_AtomIJNS4_4SM904GMMA30MMA_64x128x8_F32TF32TF32_SS_TNILNSP_7ScaleInE1ELSR_1EEEEEENS4_6LayoutINS5_IJSD_SD_SD_EEENS5_IJNSA_ILi0EEESW_SW_EEEEENS5_IJNS4_10UnderscoreESZ_SZ_EEEEENS4_23SM90_TMA_LOAD_MULTICASTENS4_14ComposedLayoutINS4_7SwizzleILi3ELi4ELi3EEENS4_18smem_ptr_flag_bitsILi32EEENSU_INS5_IJNSA_ILi8EEENSA_ILi32EEEEEENS5_IJS19_SD_EEEEEEEvNS4_8identityES12_S1D_vS1E_EENS_8epilogue10collective6detail29Sm90TmaWarpSpecializedAdapterINS1H_15DefaultEpilogueISK_SL_SL_NS1G_6thread17LinearCombinationISK_Li1EffLNS1L_9ScaleType4KindE0ELNS_15FloatRoundStyleE2ESK_EENS1_15EpilogueDefaultEEEEEvvEEEEvNT_6ParamsE --------------------------
	.section	.nv.shared._ZN7cutlass13device_kernelINS_4gemm6kernel13GemmUniversalIN4cute5tupleIJiiiiEEENS1_10collective13CollectiveMmaINS1_34MainloopSm90TmaGmmaWarpSpecializedILi4ENS5_IJNS4_1CILi4EEENSA_ILi2EEENSA_ILi1EEEEEENS1_32KernelTmaWarpSpecializedPingpongEEENS5_IJNSA_ILi64EEENSA_ILi128EEESH_EEENS_10tfloat32_tENS5_IJlSD_lEEESK_SL_NS4_8TiledMMAINS4_8MMA_AtomIJNS4_4SM904GMMA30MMA_64x128x8_F32TF32TF32_SS_TNILNSP_7ScaleInE1ELSR_1EEEEEENS4_6LayoutINS5_IJSD_SD_SD_EEENS5_IJNSA_ILi0EEESW_SW_EEEEENS5_IJNS4_10UnderscoreESZ_SZ_EEEEENS4_23SM90_TMA_LOAD_MULTICASTENS4_14ComposedLayoutINS4_7SwizzleILi3ELi4ELi3EEENS4_18smem_ptr_flag_bitsILi32EEENSU_INS5_IJNSA_ILi8EEENSA_ILi32EEEEEENS5_IJS19_SD_EEEEEEEvNS4_8identityES12_S1D_vS1E_EENS_8epilogue10collective6detail29Sm90TmaWarpSpecializedAdapterINS1H_15DefaultEpilogueISK_SL_SL_NS1G_6thread17LinearCombinationISK_Li1EffLNS1L_9ScaleType4KindE0ELNS_15FloatRoundStyleE2ESK_EENS1_15EpilogueDefaultEEEEEvvEEEEvNT_6ParamsE,"aw",@nobits
	.sectionflags	@""
	.align	16
	.zero		1024


//--------------------- .nv.shared.reserved.0     --------------------------
	.section	.nv.shared.reserved.0,"aw",@nobits
	.weak		__nv_reservedSMEM_offset_0_alias
	.size		__nv_reservedSMEM_offset_0_alias, 0, 0
	.other		__nv_reservedSMEM_offset_0_alias,@"STO_CUDA_RESERVED_SHARED STV_DEFAULT"
__nv_reservedSMEM_offset_0_alias:
	.zero		0


//--------------------- .nv.global                --------------------------
	.section	.nv.global,"aw",@nobits
.nv.global:
	.type		_ZN40_INTERNAL_5dabf398_4_k_cu_cab48db6_289274cute1_E,@object
	.size		_ZN40_INTERNAL_5dabf398_4_k_cu_cab48db6_289274cute1_E,(_ZN40_INTERNAL_5dabf398_4_k_cu_cab48db6_289274cuda3std3__45__cpo6cbeginE - _ZN40_INTERNAL_5dabf398_4_k_cu_cab48db6_289274cute1_E)
_ZN40_INTERNAL_5dabf398_4_k_cu_cab48db6_289274cute1_E:
	.zero		1
	.type		_ZN40_INTERNAL_5dabf398_4_k_cu_cab48db6_289274cuda3std3__45__cpo6cbeginE,@object
	.size		_ZN40_INTERNAL_5dabf398_4_k_cu_cab48db6_289274cuda3std3__45__cpo6cbeginE,(_ZN40_INTERNAL_5dabf398_4_k_cu_cab48db6_289274cuda3std3__48in_placeE - _ZN40_INTERNAL_5dabf398_4_k_cu_cab48db6_289274cuda3std3__45__cpo6cbeginE)
_ZN40_INTERNAL_5dabf398_4_k_cu_cab48db6_289274cuda3std3__45__cpo6cbeginE:
	.zero		1
	.type		_ZN40_INTERNAL_5dabf398_4_k_cu_cab48db6_289274cuda3std3__48in_placeE,@object
	.size		_ZN40_INTERNAL_5dabf398_4_k_cu_cab48db6_289274cuda3std3__48in_placeE,(_ZN40_INTERNAL_5dabf398_4_k_cu_cab48db6_289274cuda3std6ranges3__45__cpo9iter_moveE - _ZN40_INTERNAL_5dabf398_4_k_cu_cab48db6_289274cuda3std3__48in_placeE)
_ZN40_INTERNAL_5dabf398_4_k_cu_cab48db6_289274cuda3std3__48in_placeE:
	.zero		1
	.type		_ZN40_INTERNAL_5dabf398_4_k_cu_cab48db6_289274cuda3std6ranges3__45__cpo9iter_moveE,@object
	.size		_ZN40_INTERNAL_5dabf398_4_k_cu_cab48db6_289274cuda3std6ranges3__45__cpo9iter_moveE,(_ZN40_INTERNAL_5dabf398_4_k_cu_cab48db6_289274cuda3std3__45__cpo5beginE - _ZN40_INTERNAL_5dabf398_4_k_cu_cab48db6_289274cuda3std6ranges3__45__cpo9iter_moveE)
_ZN40_INTERNAL_5dabf398_4_k_cu_cab48db6_289274cuda3std6ranges3__45__cpo9iter_moveE:
	.zero		1
	.type		_ZN40_INTERNAL_5dabf398_4_k_cu_cab48db6_289274cuda3std3__45__cpo5beginE,@object
	.size		_ZN40_INTERNAL_5dabf398_4_k_cu_cab48db6_289274cuda3std3__45__cpo5beginE,(_ZN40_INTERNAL_5dabf398_4_k_cu_cab48db6_289274cuda3std3__442_GLOBAL__N__5dabf398_4_k_cu_cab48db6_289276ignoreE - _ZN40_INTERNAL_5dabf398_4_k_cu_cab48db6_289274cuda3std3__45__cpo5beginE)
_ZN40_INTERNAL_5dabf398_4_k_cu_cab48db6_289274cuda3std3__45__cpo5beginE:
	.zero		1
	.type		_ZN40_INTERNAL_5dabf398_4_k_cu_cab48db6_289274cuda3std3__442_GLOBAL__N__5dabf398_4_k_cu_cab48db6_289276ignoreE,@object
	.size		_ZN40_INTERNAL_5dabf398_4_k_cu_cab48db6_289274cuda3std3__442_GLOBAL__N__5dabf398_4_k_cu_cab48db6_289276ignoreE,(_ZN40_INTERNAL_5dabf398_4_k_cu_cab48db6_289274cute7productE - _ZN40_INTERNAL_5dabf398_4_k_cu_cab48db6_289274cuda3std3__442_GLOBAL__N__5dabf398_4_k_cu_cab48db6_289276ignoreE)
_ZN40_INTERNAL_5dabf398_4_k_cu_cab48db6_289274cuda3std3__442_GLOBAL__N__5dabf398_4_k_cu_cab48db6_289276ignoreE:
	.zero		1
	.type		_ZN40_INTERNAL_5dabf398_4_k_cu_cab48db6_289274cute7productE,@object
	.size		_ZN40_INTERNAL_5dabf398_4_k_cu_cab48db6_289274cute7productE,(_ZN40_INTERNAL_5dabf398_4_k_cu_cab48db6_289274cuda3std3__45__cpo3endE - _ZN40_INTERNAL_5dabf398_4_k_cu_cab48db6_289274cute7productE)
_ZN40_INTERNAL_5dabf398_4_k_cu_cab48db6_289274cute7productE:
	.zero		1
	.type		_ZN40_INTERNAL_5dabf398_4_k_cu_cab48db6_289274cuda3std3__45__cpo3endE,@object
	.size		_ZN40_INTERNAL_5dabf398_4_k_cu_cab48db6_289274cuda3std3__45__cpo3endE,(_ZN40_INTERNAL_5dabf398_4_k_cu_cab48db6_289274cuda3std3__419piecewise_constructE - _ZN40_INTERNAL_5dabf398_4_k_cu_cab48db6_289274cuda3std3__45__cpo3endE)
_ZN40_INTERNAL_5dabf398_4_k_cu_cab48db6_289274cuda3std3__45__cpo3endE:
	.zero		1
	.type		_ZN40_INTERNAL_5dabf398_4_k_cu_cab48db6_289274cuda3std3__419piecewise_constructE,@object
	.size		_ZN40_INTERNAL_5dabf398_4_k_cu_cab48db6_289274cuda3std3__419piecewise_constructE,(_ZN40_INTERNAL_5dabf398_4_k_cu_cab48db6_289274cuda3std3__45__cpo4cendE - _ZN40_INTERNAL_5dabf398_4_k_cu_cab48db6_289274cuda3std3__419piecewise_constructE)
_ZN40_INTERNAL_5dabf398_4_k_cu_cab48db6_289274cuda3std3__419piecewise_constructE:
	.zero		1
	.type		_ZN40_INTERNAL_5dabf398_4_k_cu_cab48db6_289274cuda3std3__45__cpo4cendE,@object
	.size		_ZN40_INTERNAL_5dabf398_4_k_cu_cab48db6_289274cuda3std3__45__cpo4cendE,(_ZN40_INTERNAL_5dabf398_4_k_cu_cab48db6_289274cuda3std6ranges3__45__cpo4swapE - _ZN40_INTERNAL_5dabf398_4_k_cu_cab48db6_289274cuda3std3__45__cpo4cendE)
_ZN40_INTERNAL_5dabf398_4_k_cu_cab48db6_289274cuda3std3__45__cpo4cendE:
	.zero		1
	.type		_ZN40_INTERNAL_5dabf398_4_k_cu_cab48db6_289274cuda3std6ranges3__45__cpo4swapE,@object
	.size		_ZN40_INTERNAL_5dabf398_4_k_cu_cab48db6_289274cuda3std6ranges3__45__cpo4swapE,(.L_8 - _ZN40_INTERNAL_5dabf398_4_k_cu_cab48db6_289274cuda3std6ranges3__45__cpo4swapE)
_ZN40_INTERNAL_5dabf398_4_k_cu_cab48db6_289274cuda3std6ranges3__45__cpo4swapE:
	.zero		1
.L_8:


//--------------------- .nv.constant0._ZN7cutlass13device_kernelINS_4gemm6kernel13GemmUniversalIN4cute5tupleIJiiiiEEENS1_10collective13CollectiveMmaINS1_34MainloopSm90TmaGmmaWarpSpecializedILi4ENS5_IJNS4_1CILi4EEENSA_ILi2EEENSA_ILi1EEEEEENS1_32KernelTmaWarpSpecializedPingpongEEENS5_IJNSA_ILi64EEENSA_ILi128EEESH_EEENS_10tfloat32_tENS5_IJlSD_lEEESK_SL_NS4_8TiledMMAINS4_8MMA_AtomIJNS4_4SM904GMMA30MMA_64x128x8_F32TF32TF32_SS_TNILNSP_7ScaleInE1ELSR_1EEEEEENS4_6LayoutINS5_IJSD_SD_SD_EEENS5_IJNSA_ILi0EEESW_SW_EEEEENS5_IJNS4_10UnderscoreESZ_SZ_EEEEENS4_23SM90_TMA_LOAD_MULTICASTENS4_14ComposedLayoutINS4_7SwizzleILi3ELi4ELi3EEENS4_18smem_ptr_flag_bitsILi32EEENSU_INS5_IJNSA_ILi8EEENSA_ILi32EEEEEENS5_IJS19_SD_EEEEEEEvNS4_8identityES12_S1D_vS1E_EENS_8epilogue10collective6detail29Sm90TmaWarpSpecializedAdapterINS1H_15DefaultEpilogueISK_SL_SL_NS1G_6thread17LinearCombinationISK_Li1EffLNS1L_9ScaleType4KindE0ELNS_15FloatRoundStyleE2ESK_EENS1_15EpilogueDefaultEEEEEvvEEEEvNT_6ParamsE --------------------------
	.section	.nv.constant0._ZN7cutlass13device_kernelINS_4gemm6kernel13GemmUniversalIN4cute5tupleIJiiiiEEENS1_10collective13CollectiveMmaINS1_34MainloopSm90TmaGmmaWarpSpecializedILi4ENS5_IJNS4_1CILi4EEENSA_ILi2EEENSA_ILi1EEEEEENS1_32KernelTmaWarpSpecializedPingpongEEENS5_IJNSA_ILi64EEENSA_ILi128EEESH_EEENS_10tfloat32_tENS5_IJlSD_lEEESK_SL_NS4_8TiledMMAINS4_8MMA_AtomIJNS4_4SM904GMMA30MMA_64x128x8_F32TF32TF32_SS_TNILNSP_7ScaleInE1ELSR_1EEEEEENS4_6LayoutINS5_IJSD_SD_SD_EEENS5_IJNSA_ILi0EEESW_SW_EEEEENS5_IJNS4_10UnderscoreESZ_SZ_EEEEENS4_23SM90_TMA_LOAD_MULTICASTENS4_14ComposedLayoutINS4_7SwizzleILi3ELi4ELi3EEENS4_18smem_ptr_flag_bitsILi32EEENSU_INS5_IJNSA_ILi8EEENSA_ILi32EEEEEENS5_IJS19_SD_EEEEEEEvNS4_8identityES12_S1D_vS1E_EENS_8epilogue10collective6detail29Sm90TmaWarpSpecializedAdapterINS1H_15DefaultEpilogueISK_SL_SL_NS1G_6thread17LinearCombinationISK_Li1EffLNS1L_9ScaleType4KindE0ELNS_15FloatRoundStyleE2ESK_EENS1_15EpilogueDefaultEEEEEvvEEEEvNT_6ParamsE,"a",@progbits
	.sectionflags	@""
	.align	4
.nv.constant0._ZN7cutlass13device_kernelINS_4gemm6kernel13GemmUniversalIN4cute5tupleIJiiiiEEENS1_10collective13CollectiveMmaINS1_34MainloopSm90TmaGmmaWarpSpecializedILi4ENS5_IJNS4_1CILi4EEENSA_ILi2EEENSA_ILi1EEEEEENS1_32KernelTmaWarpSpecializedPingpongEEENS5_IJNSA_ILi64EEENSA_ILi128EEESH_EEENS_10tfloat32_tENS5_IJlSD_lEEESK_SL_NS4_8TiledMMAINS4_8MMA_AtomIJNS4_4SM904GMMA30MMA_64x128x8_F32TF32TF32_SS_TNILNSP_7ScaleInE1ELSR_1EEEEEENS4_6LayoutINS5_IJSD_SD_SD_EEENS5_IJNSA_ILi0EEESW_SW_EEEEENS5_IJNS4_10UnderscoreESZ_SZ_EEEEENS4_23SM90_TMA_LOAD_MULTICASTENS4_14ComposedLayoutINS4_7SwizzleILi3ELi4ELi3EEENS4_18smem_ptr_flag_bitsILi32EEENSU_INS5_IJNSA_ILi8EEENSA_ILi32EEEEEENS5_IJS19_SD_EEEEEEEvNS4_8identityES12_S1D_vS1E_EENS_8epilogue10collective6detail29Sm90TmaWarpSpecializedAdapterINS1H_15DefaultEpilogueISK_SL_SL_NS1G_6thread17LinearCombinationISK_Li1EffLNS1L_9ScaleType4KindE0ELNS_15FloatRoundStyleE2ESK_EENS1_15EpilogueDefaultEEEEEvvEEEEvNT_6ParamsE:
	.zero		1664


//--------------------- SYMBOLS --------------------------

	.type		.nv.reservedSmem.offset0,@object
	.size		.nv.reservedSmem.offset0,0x4
	.type		__assertfail,@function
